	.target	sm_100a

	.elftype	@"ET_EXEC"


//--------------------- .note.nv.tkinfo           --------------------------
	.section	.note.nv.tkinfo,"",@"SHT_NOTE"
	.sectionflags	@"SHF_NOTE_NV_TKINFO"
	.tkinfo
        /*0018*/ 	.word	0x00000081
        /*0030*/ 	.string	""
        /*0030*/ 	.string	"ptxas-blackwell"
        /*0030*/ 	.string	"Cuda compilation tools, release 12.9, V12.9.86"
        /*0030*/ 	.string	"Build cuda_12.9.r12.9/compiler.36037853_0"
        /*0030*/ 	.string	"-v  -suppress-debug-info  -lineinfo  -arch sm_100a "



//--------------------- .note.nv.cuver            --------------------------
	.section	.note.nv.cuver,"",@"SHT_NOTE"
	.sectionflags	@"SHF_NOTE_NV_CUVER"
        /*0018*/ 	.short	0x0001
        /*001a*/ 	.short	0x0064
        /*001c*/ 	.short	0x0001
        /*001e*/ 	.short	0x0000
        /*0020*/ 	.short	0x0001
        /*0022*/ 	.short	0x0000


//--------------------- .nv.info                  --------------------------
	.section	.nv.info,"",@"SHT_CUDA_INFO"
	.align	4


	//----- nvinfo : EIATTR_REGCOUNT
	.align		4
        /*0000*/ 	.byte	0x04, 0x2f
        /*0002*/ 	.short	(.L_4 - .L_3)
	.align		4
.L_3:
        /*0004*/ 	.word	index@(gluon_tcgen05)
        /*0008*/ 	.word	0x00000027


	//----- nvinfo : EIATTR_FRAME_SIZE
	.align		4
.L_4:
        /*000c*/ 	.byte	0x04, 0x11
        /*000e*/ 	.short	(.L_6 - .L_5)
	.align		4
.L_5:
        /*0010*/ 	.word	index@($__internal_2_$__cuda_sm10x_tcgen05_guardrail_trap_unallocated_columns_being_dealloced)
        /*0014*/ 	.word	0x00000000


	//----- nvinfo : EIATTR_FRAME_SIZE
	.align		4
.L_6:
        /*0018*/ 	.byte	0x04, 0x11
        /*001a*/ 	.short	(.L_8 - .L_7)
	.align		4
.L_7:
        /*001c*/ 	.word	index@($__internal_1_$__cuda_sm10x_tcgen05_guardrail_trap_phase_invalid_during_alloc)
        /*0020*/ 	.word	0x00000000


	//----- nvinfo : EIATTR_FRAME_SIZE
	.align		4
.L_8:
        /*0024*/ 	.byte	0x04, 0x11
        /*0026*/ 	.short	(.L_10 - .L_9)
	.align		4
.L_9:
        /*0028*/ 	.word	index@($__internal_0_$__cuda_sm10x_tcgen05_guardrail_trap_col_being_dealloced_not_returned_by_alloc)
        /*002c*/ 	.word	0x00000000


	//----- nvinfo : EIATTR_FRAME_SIZE
	.align		4
.L_10:
        /*0030*/ 	.byte	0x04, 0x11
        /*0032*/ 	.short	(.L_12 - .L_11)
	.align		4
.L_11:
        /*0034*/ 	.word	index@(gluon_tcgen05)
        /*0038*/ 	.word	0x00000000


	//----- nvinfo : EIATTR_MIN_STACK_SIZE
	.align		4
.L_12:
        /*003c*/ 	.byte	0x04, 0x12
        /*003e*/ 	.short	(.L_14 - .L_13)
	.align		4
.L_13:
        /*0040*/ 	.word	index@(gluon_tcgen05)
        /*0044*/ 	.word	0x00000000
.L_14:


//--------------------- .nv.info.gluon_tcgen05    --------------------------
	.section	.nv.info.gluon_tcgen05,"",@"SHT_CUDA_INFO"
	.sectionflags	@""
	.align	4


	//----- nvinfo : EIATTR_CUDA_API_VERSION
	.align		4
        /*0000*/ 	.byte	0x04, 0x37
        /*0002*/ 	.short	(.L_16 - .L_15)
.L_15:
        /*0004*/ 	.word	0x00000081


	//----- nvinfo : EIATTR_KPARAM_INFO
	.align		4
.L_16:
        /*0008*/ 	.byte	0x04, 0x17
        /*000a*/ 	.short	(.L_18 - .L_17)
.L_17:
        /*000c*/ 	.word	0x00000000
        /*0010*/ 	.short	0x000a
        /*0012*/ 	.short	0x0048
        /*0014*/ 	.byte	0x00, 0xf4, 0x21, 0x00


	//----- nvinfo : EIATTR_KPARAM_INFO
	.align		4
.L_18:
        /*0018*/ 	.byte	0x04, 0x17
        /*001a*/ 	.short	(.L_20 - .L_19)
.L_19:
        /*001c*/ 	.word	0x00000000
        /*0020*/ 	.short	0x0009
        /*0022*/ 	.short	0x0040
        /*0024*/ 	.byte	0x00, 0xf4, 0x21, 0x00


	//----- nvinfo : EIATTR_KPARAM_INFO
	.align		4
.L_20:
        /*0028*/ 	.byte	0x04, 0x17
        /*002a*/ 	.short	(.L_22 - .L_21)
.L_21:
        /*002c*/ 	.word	0x00000000
        /*0030*/ 	.short	0x0008
        /*0032*/ 	.short	0x0038
        /*0034*/ 	.byte	0x00, 0xf0, 0x21, 0x00


	//----- nvinfo : EIATTR_KPARAM_INFO
	.align		4
.L_22:
        /*0038*/ 	.byte	0x04, 0x17
        /*003a*/ 	.short	(.L_24 - .L_23)
.L_23:
        /*003c*/ 	.word	0x00000000
        /*0040*/ 	.short	0x0007
        /*0042*/ 	.short	0x0030
        /*0044*/ 	.byte	0x00, 0xf0, 0x21, 0x00


	//----- nvinfo : EIATTR_KPARAM_INFO
	.align		4
.L_24:
        /*0048*/ 	.byte	0x04, 0x17
        /*004a*/ 	.short	(.L_26 - .L_25)
.L_25:
        /*004c*/ 	.word	0x00000000
        /*0050*/ 	.short	0x0006
        /*0052*/ 	.short	0x0028
        /*0054*/ 	.byte	0x00, 0xf0, 0x21, 0x00


	//----- nvinfo : EIATTR_KPARAM_INFO
	.align		4
.L_26:
        /*0058*/ 	.byte	0x04, 0x17
        /*005a*/ 	.short	(.L_28 - .L_27)
.L_27:
        /*005c*/ 	.word	0x00000000
        /*0060*/ 	.short	0x0005
        /*0062*/ 	.short	0x0020
        /*0064*/ 	.byte	0x00, 0xf0, 0x11, 0x00


	//----- nvinfo : EIATTR_KPARAM_INFO
	.align		4
.L_28:
        /*0068*/ 	.byte	0x04, 0x17
        /*006a*/ 	.short	(.L_30 - .L_29)
.L_29:
        /*006c*/ 	.word	0x00000000
        /*0070*/ 	.short	0x0004
        /*0072*/ 	.short	0x001c
        /*0074*/ 	.byte	0x00, 0xf0, 0x11, 0x00


	//----- nvinfo : EIATTR_KPARAM_INFO
	.align		4
.L_30:
        /*0078*/ 	.byte	0x04, 0x17
        /*007a*/ 	.short	(.L_32 - .L_31)
.L_31:
        /*007c*/ 	.word	0x00000000
        /*0080*/ 	.short	0x0003
        /*0082*/ 	.short	0x0018
        /*0084*/ 	.byte	0x00, 0xf0, 0x11, 0x00


	//----- nvinfo : EIATTR_KPARAM_INFO
	.align		4
.L_32:
        /*0088*/ 	.byte	0x04, 0x17
        /*008a*/ 	.short	(.L_34 - .L_33)
.L_33:
        /*008c*/ 	.word	0x00000000
        /*0090*/ 	.short	0x0002
        /*0092*/ 	.short	0x0010
        /*0094*/ 	.byte	0x00, 0xf4, 0x21, 0x00


	//----- nvinfo : EIATTR_KPARAM_INFO
	.align		4
.L_34:
        /*0098*/ 	.byte	0x04, 0x17
        /*009a*/ 	.short	(.L_36 - .L_35)
.L_35:
        /*009c*/ 	.word	0x00000000
        /*00a0*/ 	.short	0x0001
        /*00a2*/ 	.short	0x0008
        /*00a4*/ 	.byte	0x00, 0xf4, 0x21, 0x00


	//----- nvinfo : EIATTR_KPARAM_INFO
	.align		4
.L_36:
        /*00a8*/ 	.byte	0x04, 0x17
        /*00aa*/ 	.short	(.L_38 - .L_37)
.L_37:
        /*00ac*/ 	.word	0x00000000
        /*00b0*/ 	.short	0x0000
        /*00b2*/ 	.short	0x0000
        /*00b4*/ 	.byte	0x00, 0xf4, 0x21, 0x00


	//----- nvinfo : EIATTR_AT_ENTRY_FRAGMENTS
	.align		4
.L_38:
        /*00b8*/ 	.byte	0x04, 0x4f
        /*00ba*/ 	.short	(.L_40 - .L_39)


	//   ....[0]....
.L_39:
        /*00bc*/ 	.word	0x00000004


	//----- nvinfo : EIATTR_RESERVED_SMEM_USED
	.align		4
.L_40:
        /*00c0*/ 	.byte	0x01, 0x41
	.zero		2


	//----- nvinfo : EIATTR_SPARSE_MMA_MASK
	.align		4
        /*00c4*/ 	.byte	0x03, 0x50
        /*00c6*/ 	.short	0x0000


	//----- nvinfo : EIATTR_TCGEN05_1CTA_USED
	.align		4
        /*00c8*/ 	.byte	0x01, 0x51
	.zero		2


	//----- nvinfo : EIATTR_MAXREG_COUNT
	.align		4
        /*00cc*/ 	.byte	0x03, 0x1b
        /*00ce*/ 	.short	0x00ff


	//----- nvinfo : EIATTR_NUM_BARRIERS
	.align		4
        /*00d0*/ 	.byte	0x02, 0x4c
        /*00d2*/ 	.byte	0x01
	.zero		1


	//----- nvinfo : EIATTR_INT_WARP_WIDE_INSTR_OFFSETS
	.align		4
        /*00d4*/ 	.byte	0x04, 0x31
        /*00d6*/ 	.short	(.L_42 - .L_41)


	//   ....[0]....
.L_41:
        /*00d8*/ 	.word	0x00001670


	//   ....[1]....
        /*00dc*/ 	.word	0x00001690


	//   ....[2]....
        /*00e0*/ 	.word	0x00001710


	//   ....[3]....
        /*00e4*/ 	.word	0x00001ad0


	//   ....[4]....
        /*00e8*/ 	.word	0x00001ae0


	//   ....[5]....
        /*00ec*/ 	.word	0x00001af0


	//   ....[6]....
        /*00f0*/ 	.word	0x00001b00


	//   ....[7]....
        /*00f4*/ 	.word	0x00001cf0


	//   ....[8]....
        /*00f8*/ 	.word	0x00001d00


	//   ....[9]....
        /*00fc*/ 	.word	0x00001e70


	//   ....[10]....
        /*0100*/ 	.word	0x00001ec0


	//   ....[11]....
        /*0104*/ 	.word	0x00001ed0


	//   ....[12]....
        /*0108*/ 	.word	0x00001f00


	//   ....[13]....
        /*010c*/ 	.word	0x00002080


	//   ....[14]....
        /*0110*/ 	.word	0x00002090


	//   ....[15]....
        /*0114*/ 	.word	0x00002420


	//   ....[16]....
        /*0118*/ 	.word	0x00002430


	//   ....[17]....
        /*011c*/ 	.word	0x00002770


	//   ....[18]....
        /*0120*/ 	.word	0x000027c0


	//----- nvinfo : EIATTR_COOP_GROUP_MASK_REGIDS
	.align		4
.L_42:
        /*0124*/ 	.byte	0x04, 0x29
        /*0126*/ 	.short	(.L_44 - .L_43)


	//   ....[0]....
.L_43:
        /*0128*/ 	.word	0xffffffff


	//   ....[1]....
        /*012c*/ 	.word	0xffffffff


	//   ....[2]....
        /*0130*/ 	.word	0xffffffff


	//   ....[3]....
        /*0134*/ 	.word	0xffffffff


	//   ....[4]....
        /*0138*/ 	.word	0xffffffff


	//   ....[5]....
        /*013c*/ 	.word	0xffffffff


	//   ....[6]....
        /*0140*/ 	.word	0xffffffff


	//   ....[7]....
        /*0144*/ 	.word	0xffffffff


	//   ....[8]....
        /*0148*/ 	.word	0xffffffff


	//   ....[9]....
        /*014c*/ 	.word	0xffffffff


	//----- nvinfo : EIATTR_COOP_GROUP_INSTR_OFFSETS
	.align		4
.L_44:
        /*0150*/ 	.byte	0x04, 0x28
        /*0152*/ 	.short	(.L_46 - .L_45)


	//   ....[0]....
.L_45:
        /*0154*/ 	.word	0x00000050


	//   ....[1]....
        /*0158*/ 	.word	0x00000310


	//   ....[2]....
        /*015c*/ 	.word	0x000004f0


	//   ....[3]....
        /*0160*/ 	.word	0x00000980


	//   ....[4]....
        /*0164*/ 	.word	0x00000ac0


	//   ....[5]....
        /*0168*/ 	.word	0x00000fa0


	//   ....[6]....
        /*016c*/ 	.word	0x000010e0


	//   ....[7]....
        /*0170*/ 	.word	0x00001530


	//   ....[8]....
        /*0174*/ 	.word	0x00002600


	//   ....[9]....
        /*0178*/ 	.word	0x00002870


	//----- nvinfo : EIATTR_VRC_CTA_INIT_COUNT
	.align		4
.L_46:
        /*017c*/ 	.byte	0x02, 0x4a
        /*017e*/ 	.byte	0x80
	.zero		1


	//----- nvinfo : EIATTR_MBARRIER_INSTR_OFFSETS
	.align		4
        /*0180*/ 	.byte	0x04, 0x39
        /*0182*/ 	.short	(.L_48 - .L_47)


	//   ....[0]....
.L_47:
        /*0184*/ 	.word	0x00001730
        /*0188*/ 	.word	0x000000ff
        /*018c*/ 	.word	0x00004000
        /*0190*/ 	.short	0x0100
        /*0192*/ 	.byte	0x08
	.zero		1


	//   ....[1]....
        /*0194*/ 	.word	0x00001740
        /*0198*/ 	.word	0x000000ff
        /*019c*/ 	.word	0x00004020
        /*01a0*/ 	.short	0x0100
        /*01a2*/ 	.byte	0x08
	.zero		1


	//   ....[2]....
        /*01a4*/ 	.word	0x000017f0
        /*01a8*/ 	.word	0x000000ff
        /*01ac*/ 	.word	0x00004008
        /*01b0*/ 	.short	0x0100
        /*01b2*/ 	.byte	0x08
	.zero		1


	//   ....[3]....
        /*01b4*/ 	.word	0x00001800
        /*01b8*/ 	.word	0x000000ff
        /*01bc*/ 	.word	0x00004028
        /*01c0*/ 	.short	0x0100
        /*01c2*/ 	.byte	0x08
	.zero		1


	//   ....[4]....
        /*01c4*/ 	.word	0x000018e0
        /*01c8*/ 	.word	0x000000ff
        /*01cc*/ 	.word	0x00004010
        /*01d0*/ 	.short	0x0100
        /*01d2*/ 	.byte	0x08
	.zero		1


	//   ....[5]....
        /*01d4*/ 	.word	0x000018f0
        /*01d8*/ 	.word	0x000000ff
        /*01dc*/ 	.word	0x00004030
        /*01e0*/ 	.short	0x0100
        /*01e2*/ 	.byte	0x08
	.zero		1


	//   ....[6]....
        /*01e4*/ 	.word	0x00001a00
        /*01e8*/ 	.word	0x000000ff
        /*01ec*/ 	.word	0x00004018
        /*01f0*/ 	.short	0x0100
        /*01f2*/ 	.byte	0x08
	.zero		1


	//   ....[7]....
        /*01f4*/ 	.word	0x00001a10
        /*01f8*/ 	.word	0x000000ff
        /*01fc*/ 	.word	0x00004038
        /*0200*/ 	.short	0x0100
        /*0202*/ 	.byte	0x08
	.zero		1


	//   ....[8]....
        /*0204*/ 	.word	0x00001be0
        /*0208*/ 	.word	0x000000ff
        /*020c*/ 	.word	0x00004000
        /*0210*/ 	.short	0x010a
        /*0212*/ 	.byte	0x08
	.zero		1


	//   ....[9]....
        /*0214*/ 	.word	0x00001d50
        /*0218*/ 	.word	0x000000ff
        /*021c*/ 	.word	0x00004020
        /*0220*/ 	.short	0x010a
        /*0222*/ 	.byte	0x08
	.zero		1


	//   ....[10]....
        /*0224*/ 	.word	0x00001f70
        /*0228*/ 	.word	0x000000ff
        /*022c*/ 	.word	0x00004000
        /*0230*/ 	.short	0x010a
        /*0232*/ 	.byte	0x09
	.zero		1


	//   ....[11]....
        /*0234*/ 	.word	0x000020d0
        /*0238*/ 	.word	0x000000ff
        /*023c*/ 	.word	0x00004020
        /*0240*/ 	.short	0x010a
        /*0242*/ 	.byte	0x09
	.zero		1


	//   ....[12]....
        /*0244*/ 	.word	0x000021b0
        /*0248*/ 	.word	0x000000ff
        /*024c*/ 	.word	0x00004000
        /*0250*/ 	.short	0x0108
        /*0252*/ 	.byte	0x08
	.zero		1


	//   ....[13]....
        /*0254*/ 	.word	0x000021c0
        /*0258*/ 	.word	0x000000ff
        /*025c*/ 	.word	0x00004020
        /*0260*/ 	.short	0x0108
        /*0262*/ 	.byte	0x08
	.zero		1


	//   ....[14]....
        /*0264*/ 	.word	0x00002210
        /*0268*/ 	.word	0x000000ff
        /*026c*/ 	.word	0x00004008
        /*0270*/ 	.short	0x0108
        /*0272*/ 	.byte	0x08
	.zero		1


	//   ....[15]....
        /*0274*/ 	.word	0x00002220
        /*0278*/ 	.word	0x000000ff
        /*027c*/ 	.word	0x00004028
        /*0280*/ 	.short	0x0108
        /*0282*/ 	.byte	0x08
	.zero		1


	//   ....[16]....
        /*0284*/ 	.word	0x00002270
        /*0288*/ 	.word	0x000000ff
        /*028c*/ 	.word	0x00004010
        /*0290*/ 	.short	0x0108
        /*0292*/ 	.byte	0x08
	.zero		1


	//   ....[17]....
        /*0294*/ 	.word	0x00002280
        /*0298*/ 	.word	0x000000ff
        /*029c*/ 	.word	0x00004030
        /*02a0*/ 	.short	0x0108
        /*02a2*/ 	.byte	0x08
	.zero		1


	//   ....[18]....
        /*02a4*/ 	.word	0x000022d0
        /*02a8*/ 	.word	0x000000ff
        /*02ac*/ 	.word	0x00004018
        /*02b0*/ 	.short	0x0108
        /*02b2*/ 	.byte	0x08
	.zero		1


	//   ....[19]....
        /*02b4*/ 	.word	0x000022e0
        /*02b8*/ 	.word	0x000000ff
        /*02bc*/ 	.word	0x00004038
        /*02c0*/ 	.short	0x0108
        /*02c2*/ 	.byte	0x08
	.zero		1


	//   ....[20]....
        /*02c4*/ 	.word	0x00002890
        /*02c8*/ 	.word	0x000000ff
        /*02cc*/ 	.word	0x00004000
        /*02d0*/ 	.short	0x010a
        /*02d2*/ 	.byte	0x08
	.zero		1


	//   ....[21]....
        /*02d4*/ 	.word	0x000028c0
        /*02d8*/ 	.word	0x000000ff
        /*02dc*/ 	.word	0x00004020
        /*02e0*/ 	.short	0x010a
        /*02e2*/ 	.byte	0x08
	.zero		1


	//   ....[22]....
        /*02e4*/ 	.word	0x000028f0
        /*02e8*/ 	.word	0x000000ff
        /*02ec*/ 	.word	0x00004000
        /*02f0*/ 	.short	0x010a
        /*02f2*/ 	.byte	0x09
	.zero		1


	//   ....[23]....
        /*02f4*/ 	.word	0x00002920
        /*02f8*/ 	.word	0x000000ff
        /*02fc*/ 	.word	0x00004020
        /*0300*/ 	.short	0x010a
        /*0302*/ 	.byte	0x09
	.zero		1


	//----- nvinfo : EIATTR_NUM_MBARRIERS
	.align		4
.L_48:
        /*0304*/ 	.byte	0x03, 0x38
        /*0306*/ 	.short	0x0008


	//----- nvinfo : EIATTR_EXIT_INSTR_OFFSETS
	.align		4
        /*0308*/ 	.byte	0x04, 0x1c
        /*030a*/ 	.short	(.L_50 - .L_49)


	//   ....[0]....
.L_49:
        /*030c*/ 	.word	0x00002880


	//----- nvinfo : EIATTR_REQNTID
	.align		4
.L_50:
        /*0310*/ 	.byte	0x04, 0x10
        /*0312*/ 	.short	(.L_52 - .L_51)
.L_51:
        /*0314*/ 	.word	0x00000080
        /*0318*/ 	.word	0x00000001
        /*031c*/ 	.word	0x00000001


	//----- nvinfo : EIATTR_CRS_STACK_SIZE
	.align		4
.L_52:
        /*0320*/ 	.byte	0x04, 0x1e
        /*0322*/ 	.short	(.L_54 - .L_53)
.L_53:
        /*0324*/ 	.word	0x00000000


	//----- nvinfo : EIATTR_CBANK_PARAM_SIZE
	.align		4
.L_54:
        /*0328*/ 	.byte	0x03, 0x19
        /*032a*/ 	.short	0x0050


	//----- nvinfo : EIATTR_PARAM_CBANK
	.align		4
        /*032c*/ 	.byte	0x04, 0x0a
        /*032e*/ 	.short	(.L_56 - .L_55)
	.align		4
.L_55:
        /*0330*/ 	.word	index@(.nv.constant0.gluon_tcgen05)
        /*0334*/ 	.short	0x0380
        /*0336*/ 	.short	0x0050


	//----- nvinfo : EIATTR_SW_WAR
	.align		4
.L_56:
        /*0338*/ 	.byte	0x04, 0x36
        /*033a*/ 	.short	(.L_58 - .L_57)
.L_57:
        /*033c*/ 	.word	0x00000008
.L_58:


//--------------------- .nv.compat                --------------------------
	.section	.nv.compat,"",@"SHT_CUDA_COMPAT_INFO"
	.align	4
        /*0000*/ 	.byte	0x02, 0x02, 0x02, 0x00, 0x02, 0x05, 0x05, 0x00, 0x02, 0x03, 0x03, 0x00, 0x02, 0x06, 0x01, 0x00


//--------------------- .nv.callgraph             --------------------------
	.section	.nv.callgraph,"",@"SHT_CUDA_CALLGRAPH"
	.align	4
	.sectionentsize	8
	.align		4
        /*0000*/ 	.word	0x00000000
	.align		4
        /*0004*/ 	.word	0xffffffff
	.align		4
        /*0008*/ 	.word	0x00000000
	.align		4
        /*000c*/ 	.word	0xfffffffe
	.align		4
        /*0010*/ 	.word	0x00000000
	.align		4
        /*0014*/ 	.word	0xfffffffd
	.align		4
        /*0018*/ 	.word	0x00000000
	.align		4
        /*001c*/ 	.word	0xfffffffc


//--------------------- .text.gluon_tcgen05       --------------------------
	.section	.text.gluon_tcgen05,"ax",@progbits
	.align	128
        .global         gluon_tcgen05
        .type           gluon_tcgen05,@function
        .size           gluon_tcgen05,(.L_x_86 - gluon_tcgen05)
        .other          gluon_tcgen05,@"STO_CUDA_ENTRY STV_DEFAULT"
gluon_tcgen05:
.text.gluon_tcgen05:
[----:B------:R-:W1:Y:S01]  /*0000*/  LDC R1, c[0x0][0x37c] ;  /* 0x0000df00ff017b82 */ /* 0x000e620000000800 */
[----:B------:R-:W2:Y:S02]  /*0010*/  S2R R0, SR_TID.X ;  /* 0x0000000000007919 */ /* 0x000ea40000002100 */
[----:B--2---:R-:W-:-:S13]  /*0020*/  ISETP.GE.U32.AND P2, PT, R0, 0x20, PT ;  /* 0x000000200000780c */ /* 0x004fda0003f46070 */
[----:B------:R-:W-:Y:S05]  /*0030*/  @P2 BRA `(.L_x_0) ;  /* 0x0000000000b82947 */ /* 0x000fea0003800000 */
[----:B------:R-:W2:Y:S01]  /*0040*/  S2UR UR6, SR_CgaCtaId ;  /* 0x00000000000679c3 */ /* 0x000ea20000008800 */
[----:B------:R-:W-:Y:S01]  /*0050*/  NOP ;  /* 0x0000000000007918 */ /* 0x000fe20000000000 */
[----:B------:R-:W-:Y:S02]  /*0060*/  UMOV UR4, 0x40 ;  /* 0x0000004000047882 */ /* 0x000fe40000000000 */
[----:B--2---:R-:W-:-:S09]  /*0070*/  ULEA UR4, UR6, UR4, 0x18 ;  /* 0x0000000406047291 */ /* 0x004fd2000f8ec0ff */
[----:B------:R-:W2:Y:S01]  /*0080*/  LDS.U8 R2, [UR4] ;  /* 0x00000004ff027984 */ /* 0x000ea20008000000 */
[----:B------:R-:W-:Y:S02]  /*0090*/  UMOV UR4, 0x400 ;  /* 0x0000040000047882 */ /* 0x000fe40000000000 */
[----:B------:R-:W-:Y:S01]  /*00a0*/  ULEA UR4, UR6, UR4, 0x18 ;  /* 0x0000000406047291 */ /* 0x000fe2000f8ec0ff */
[----:B--2---:R-:W-:-:S13]  /*00b0*/  ISETP.NE.AND P0, PT, R2, RZ, PT ;  /* 0x000000ff0200720c */ /* 0x004fda0003f05270 */
[----:B------:R-:W-:Y:S05]  /*00c0*/  @P0 BRA `(.L_x_1) ;  /* 0x00000000007c0947 */ /* 0x000fea0003800000 */
[----:B------:R-:W-:-:S13]  /*00d0*/  ELECT P0, URZ, PT ;  /* 0x0000000000ff782f */ /* 0x000fda0003800000 */
[----:B------:R-:W-:Y:S05]  /*00e0*/  @!P0 BRA `(.L_x_2) ;  /* 0x0000000000848947 */ /* 0x000fea0003800000 */
[----:B------:R-:W-:Y:S01]  /*00f0*/  UMOV UR5, 0x2 ;  /* 0x0000000200057882 */ /* 0x000fe20000000000 */
[----:B------:R-:W-:Y:S02]  /*0100*/  IMAD.MOV.U32 R5, RZ, RZ, 0x1 ;  /* 0x00000001ff057424 */ /* 0x000fe400078e00ff */
[----:B------:R-:W-:Y:S02]  /*0110*/  IMAD.MOV.U32 R3, RZ, RZ, 0x3 ;  /* 0x00000003ff037424 */ /* 0x000fe400078e00ff */
[----:B------:R-:W-:Y:S04]  /*0120*/  DEPBAR.LE SB2, 0x36 ;  /* 0x0000ad800000791a */ /* 0x000fe80000000000 */
[----:B------:R-:W2:Y:S02]  /*0130*/  UTCATOMSWS.FIND_AND_SET.ALIGN UP0, UR5, UR5 ;  /* 0x00000005000575e3 */ /* 0x000ea40008000800 */
[----:B--2---:R-:W-:-:S04]  /*0140*/  PLOP3.LUT P0, PT, PT, PT, UP0, 0x80, 0x8 ;  /* 0x000000000008781c */ /* 0x004fc80003f0f008 */
[----:B------:R-:W-:-:S04]  /*0150*/  SEL R2, RZ, 0xffffffff, !P0 ;  /* 0xffffffffff027807 */ /* 0x000fc80004000000 */
[----:B------:R-:W-:Y:S01]  /*0160*/  ISETP.NE.AND P0, PT, R2, RZ, PT ;  /* 0x000000ff0200720c */ /* 0x000fe20003f05270 */
[----:B------:R-:W-:-:S12]  /*0170*/  IMAD.U32 R2, RZ, RZ, UR5 ;  /* 0x00000005ff027e24 */ /* 0x000fd8000f8e00ff */
[----:B------:R-:W-:Y:S05]  /*0180*/  @P0 BRA `(.L_x_3) ;  /* 0x0000000000240947 */ /* 0x000fea0003800000 */
.L_x_4:
[----:B------:R-:W-:Y:S05]  /*0190*/  NANOSLEEP 0x64 ;  /* 0x000000640000795d */ /* 0x000fea0003800000 */
[----:B------:R-:W-:-:S05]  /*01a0*/  UMOV UR5, 0x2 ;  /* 0x0000000200057882 */ /* 0x000fca0000000000 */
[----:B------:R-:W-:Y:S04]  /*01b0*/  DEPBAR.LE SB2, 0x36 ;  /* 0x0000ad800000791a */ /* 0x000fe80000000000 */
[----:B------:R-:W2:Y:S02]  /*01c0*/  UTCATOMSWS.FIND_AND_SET.ALIGN UP0, UR5, UR5 ;  /* 0x00000005000575e3 */ /* 0x000ea40008000800 */
[----:B--2---:R-:W-:-:S04]  /*01d0*/  PLOP3.LUT P0, PT, PT, PT, UP0, 0x80, 0x8 ;  /* 0x000000000008781c */ /* 0x004fc80003f0f008 */
[----:B------:R-:W-:-:S04]  /*01e0*/  SEL R2, RZ, 0xffffffff, !P0 ;  /* 0xffffffffff027807 */ /* 0x000fc80004000000 */
[----:B------:R-:W-:Y:S01]  /*01f0*/  ISETP.NE.AND P0, PT, R2, RZ, PT ;  /* 0x000000ff0200720c */ /* 0x000fe20003f05270 */
[----:B------:R-:W-:-:S12]  /*0200*/  IMAD.U32 R2, RZ, RZ, UR5 ;  /* 0x00000005ff027e24 */ /* 0x000fd8000f8e00ff */
[----:B------:R-:W-:Y:S05]  /*0210*/  @!P0 BRA `(.L_x_4) ;  /* 0xfffffffc00dc8947 */ /* 0x000fea000383ffff */
.L_x_3:
[C---:B------:R-:W-:Y:S01]  /*0220*/  VIADD R4, R2.reuse, 0x10 ;  /* 0x0000001002047836 */ /* 0x040fe20000000000 */
[----:B------:R-:W-:Y:S01]  /*0230*/  UMOV UR5, 0x50 ;  /* 0x0000005000057882 */ /* 0x000fe20000000000 */
[----:B------:R-:W-:Y:S01]  /*0240*/  SHF.L.U32 R3, R3, R2, RZ ;  /* 0x0000000203037219 */ /* 0x000fe200000006ff */
[----:B------:R-:W-:Y:S01]  /*0250*/  ULEA UR5, UR6, UR5, 0x18 ;  /* 0x0000000506057291 */ /* 0x000fe2000f8ec0ff */
[----:B------:R-:W-:Y:S01]  /*0260*/  IMAD.SHL.U32 R2, R2, 0x20, RZ ;  /* 0x0000002002027824 */ /* 0x000fe200078e00ff */
[----:B------:R-:W-:-:S04]  /*0270*/  SHF.L.U32 R4, R5, R4, RZ ;  /* 0x0000000405047219 */ /* 0x000fc800000006ff */
[----:B------:R-:W-:-:S05]  /*0280*/  LOP3.LUT R3, R4, R3, RZ, 0xfc, !PT ;  /* 0x0000000304037212 */ /* 0x000fca00078efcff */
[----:B------:R2:W-:Y:S04]  /*0290*/  ATOMS.OR RZ, [UR5], R3 ;  /* 0x00000003ffff798c */ /* 0x0005e8000b000005 */
[----:B------:R2:W-:Y:S01]  /*02a0*/  STS [UR4], R2 ;  /* 0x00000002ff007988 */ /* 0x0005e20008000804 */
[----:B------:R-:W-:Y:S05]  /*02b0*/  BRA `(.L_x_2) ;  /* 0x0000000000107947 */ /* 0x000fea0003800000 */
.L_x_1:
[----:B------:R-:W-:Y:S01]  /*02c0*/  IMAD.MOV.U32 R3, RZ, RZ, -0x1 ;  /* 0xffffffffff037424 */ /* 0x000fe200078e00ff */
[----:B------:R-:W-:-:S04]  /*02d0*/  MOV R2, 0x300 ;  /* 0x0000030000027802 */ /* 0x000fc80000000f00 */
[----:B------:R2:W-:Y:S03]  /*02e0*/  STS [UR4], R3 ;  /* 0x00000003ff007988 */ /* 0x0005e60008000804 */
[----:B-12---:R-:W-:Y:S05]  /*02f0*/  CALL.REL.NOINC `($__internal_1_$__cuda_sm10x_tcgen05_guardrail_trap_phase_invalid_during_alloc) ;  /* 0x0000002400a07944 */ /* 0x006fea0003c00000 */
.L_x_2:
[----:B------:R-:W-:Y:S05]  /*0300*/  WARPSYNC.ALL ;  /* 0x0000000000007948 */ /* 0x000fea0003800000 */
[----:B------:R-:W-:Y:S01]  /*0310*/  NOP ;  /* 0x0000000000007918 */ /* 0x000fe20000000000 */
.L_x_0:
[----:B------:R-:W3:Y:S08]  /*0320*/  S2UR UR4, SR_CgaCtaId ;  /* 0x00000000000479c3 */ /* 0x000ef00000008800 */
[----:B------:R-:W-:Y:S01]  /*0330*/  BAR.SYNC.DEFER_BLOCKING 0x0 ;  /* 0x0000000000007b1d */ /* 0x000fe20000010000 */
[----:B------:R-:W-:-:S05]  /*0340*/  LOP3.LUT R36, R0, 0x7f, RZ, 0xc0, !PT ;  /* 0x0000007f00247812 */ /* 0x000fca00078ec0ff */
[----:B------:R-:W-:Y:S02]  /*0350*/  UMOV UR8, 0x400 ;  /* 0x0000040000087882 */ /* 0x000fe40000000000 */
[----:B------:R-:W4:Y:S08]  /*0360*/  LDC R8, c[0x0][0x3a0] ;  /* 0x0000e800ff087b82 */ /* 0x000f300000000800 */
[----:B------:R-:W5:Y:S01]  /*0370*/  S2UR UR9, SR_CTAID.Y ;  /* 0x00000000000979c3 */ /* 0x000f620000002600 */
[----:B---3--:R-:W-:-:S09]  /*0380*/  ULEA UR8, UR4, UR8, 0x18 ;  /* 0x0000000804087291 */ /* 0x008fd2000f8ec0ff */
[----:B------:R-:W3:Y:S01]  /*0390*/  LDS R5, [UR8] ;  /* 0x00000008ff057984 */ /* 0x000ee20008000800 */
[----:B------:R-:W-:Y:S06]  /*03a0*/  BAR.SYNC.DEFER_BLOCKING 0x0 ;  /* 0x0000000000007b1d */ /* 0x000fec0000010000 */
[----:B------:R-:W-:Y:S05]  /*03b0*/  @P2 BRA `(.L_x_5) ;  /* 0x0000000000182947 */ /* 0x000fea0003800000 */
[----:B------:R-:W-:Y:S01]  /*03c0*/  ELECT P0, URZ, PT ;  /* 0x0000000000ff782f */ /* 0x000fe20003800000 */
[----:B--2---:R-:W-:Y:S01]  /*03d0*/  IMAD.MOV.U32 R2, RZ, RZ, 0x1 ;  /* 0x00000001ff027424 */ /* 0x004fe200078e00ff */
[----:B------:R-:W-:Y:S01]  /*03e0*/  UMOV UR5, 0x40 ;  /* 0x0000004000057882 */ /* 0x000fe20000000000 */
[----:B------:R-:W-:Y:S01]  /*03f0*/  UVIRTCOUNT.DEALLOC.SMPOOL 0x80 ;  /* 0x000000800000784c */ /* 0x000fe20000000000 */
[----:B------:R-:W-:-:S09]  /*0400*/  ULEA UR5, UR4, UR5, 0x18 ;  /* 0x0000000504057291 */ /* 0x000fd2000f8ec0ff */
[----:B------:R2:W-:Y:S03]  /*0410*/  @P0 STS.U8 [UR5], R2 ;  /* 0x00000002ff000988 */ /* 0x0005e60008000005 */
.L_x_5:
[----:B------:R-:W2:Y:S01]  /*0420*/  S2UR UR4, SR_CTAID.Z ;  /* 0x00000000000479c3 */ /* 0x000ea20000002700 */
[----:B------:R-:W5:Y:S01]  /*0430*/  LDCU UR5, c[0x0][0x370] ;  /* 0x00006e00ff0577ac */ /* 0x000f620008000800 */
[----:B------:R-:W-:Y:S01]  /*0440*/  ISETP.GE.U32.AND P0, PT, R36, 0x20, PT ;  /* 0x000000202400780c */ /* 0x000fe20003f06070 */
[----:B----4-:R-:W-:Y:S01]  /*0450*/  VIADD R4, R8, 0xffffffff ;  /* 0xffffffff08047836 */ /* 0x010fe20000000000 */
[C---:B------:R-:W-:Y:S01]  /*0460*/  ISETP.NE.U32.AND P3, PT, R36.reuse, RZ, PT ;  /* 0x000000ff2400720c */ /* 0x040fe20003f65070 */
[----:B------:R-:W2:Y:S02]  /*0470*/  LDCU UR6, c[0x0][0x374] ;  /* 0x00006e80ff0677ac */ /* 0x000ea40008000800 */
[----:B--2---:R-:W-:Y:S01]  /*0480*/  LEA R3, R36, UR8, 0x2 ;  /* 0x0000000824037c11 */ /* 0x004fe2000f8e10ff */
[----:B------:R-:W-:Y:S01]  /*0490*/  BSSY.RECONVERGENT B0, `(.L_x_6) ;  /* 0x0000015000007945 */ /* 0x000fe20003800200 */
[----:B------:R-:W5:Y:S01]  /*04a0*/  S2UR UR7, SR_CTAID.X ;  /* 0x00000000000779c3 */ /* 0x000f620000002500 */
[----:B------:R-:W2:Y:S01]  /*04b0*/  LDCU.64 UR20, c[0x0][0x3c0] ;  /* 0x00007800ff1477ac */ /* 0x000ea20008000a00 */
[----:B---3--:R-:W-:-:S04]  /*04c0*/  R2UR UR23, R5 ;  /* 0x00000000051772ca */ /* 0x008fc800000e0000 */
[----:B------:R3:W-:Y:S02]  /*04d0*/  @!P0 STS [R3], RZ ;  /* 0x000000ff03008388 */ /* 0x0007e40000000800 */
[----:B------:R-:W4:Y:S01]  /*04e0*/  LDC R2, c[0x0][0x398] ;  /* 0x0000e600ff027b82 */ /* 0x000f220000000800 */
[----:B------:R-:W-:Y:S01]  /*04f0*/  NOP ;  /* 0x0000000000007918 */ /* 0x000fe20000000000 */
[----:B------:R3:W-:Y:S01]  /*0500*/  @!P3 STS [UR8+0x20], R4 ;  /* 0x00002004ff00b988 */ /* 0x0007e20008000808 */
[----:B-----5:R-:W-:-:S04]  /*0510*/  UIMAD UR4, UR4, UR6, UR9 ;  /* 0x00000006040472a4 */ /* 0x020fc8000f8e0209 */
[----:B------:R-:W-:-:S04]  /*0520*/  UIMAD UR4, UR4, UR5, UR7 ;  /* 0x00000005040472a4 */ /* 0x000fc8000f8e0207 */
[----:B------:R-:W-:-:S04]  /*0530*/  UIMAD UR4, UR4, 0x180, URZ ;  /* 0x00000180040478a4 */ /* 0x000fc8000f8e02ff */
[----:B--2---:R-:W-:Y:S01]  /*0540*/  UIADD3 UR24, UP0, UPT, UR4, UR20, URZ ;  /* 0x0000001404187290 */ /* 0x004fe2000ff1e0ff */
[----:B----4-:R-:W-:-:S03]  /*0550*/  VIADD R2, R2, 0xffffffff ;  /* 0xffffffff02027836 */ /* 0x010fc60000000000 */
[----:B------:R-:W-:Y:S01]  /*0560*/  ULEA.HI.X.SX32 UR25, UR4, UR21, 0x1, UP0 ;  /* 0x0000001504197291 */ /* 0x000fe200080f0eff */
[----:B---3--:R-:W-:Y:S11]  /*0570*/  @P3 BRA `(.L_x_7) ;  /* 0x0000000000183947 */ /* 0x008ff60003800000 */
[----:B------:R-:W2:Y:S01]  /*0580*/  LDS R5, [UR8+0x8] ;  /* 0x00000808ff057984 */ /* 0x000ea20008000800 */
[----:B------:R-:W3:Y:S01]  /*0590*/  LDC.64 R10, c[0x0][0x380] ;  /* 0x0000e000ff0a7b82 */ /* 0x000ee20000000a00 */
[----:B------:R-:W-:Y:S02]  /*05a0*/  IMAD.MOV.U32 R6, RZ, RZ, 0x70 ;  /* 0x00000070ff067424 */ /* 0x000fe400078e00ff */
[----:B---3--:R3:W-:Y:S03]  /*05b0*/  STS.64 [UR8], R10 ;  /* 0x0000000aff007988 */ /* 0x0087e60008000a08 */
[----:B--2---:R-:W-:-:S05]  /*05c0*/  LOP3.LUT R5, R5, 0x10, R6, 0xd8, !PT ;  /* 0x0000001005057812 */ /* 0x004fca00078ed806 */
[----:B------:R3:W-:Y:S02]  /*05d0*/  STS [UR8+0x8], R5 ;  /* 0x00000805ff007988 */ /* 0x0007e40008000808 */
.L_x_7:
[----:B------:R-:W-:Y:S05]  /*05e0*/  BSYNC.RECONVERGENT B0 ;  /* 0x0000000000007941 */ /* 0x000fea0003800200 */
.L_x_6:
[----:B------:R-:W-:Y:S04]  /*05f0*/  BSSY.RECONVERGENT B0, `(.L_x_8) ;  /* 0x000000a000007945 */ /* 0x000fe80003800200 */
[----:B------:R-:W-:Y:S05]  /*0600*/  @P3 BRA `(.L_x_9) ;  /* 0x0000000000203947 */ /* 0x000fea0003800000 */
[----:B---3--:R-:W2:Y:S01]  /*0610*/  LDS R5, [UR8+0x34] ;  /* 0x00003408ff057984 */ /* 0x008ea20008000800 */
[----:B------:R-:W-:Y:S02]  /*0620*/  IMAD.MOV.U32 R6, RZ, RZ, 0x1f000000 ;  /* 0x1f000000ff067424 */ /* 0x000fe400078e00ff */
[----:B------:R-:W-:Y:S01]  /*0630*/  @!P3 IMAD.MOV.U32 R7, RZ, RZ, 0x3f ;  /* 0x0000003fff07b424 */ /* 0x000fe200078e00ff */
[----:B------:R-:W3:Y:S02]  /*0640*/  @!P3 LDS R10, [UR8+0x38] ;  /* 0x00003808ff0ab984 */ /* 0x000ee40008000800 */
[----:B--2---:R-:W-:Y:S02]  /*0650*/  LOP3.LUT R5, R5, 0xff000000, R6, 0xb8, !PT ;  /* 0xff00000005057812 */ /* 0x004fe400078eb806 */
[----:B---3--:R-:W-:-:S03]  /*0660*/  @!P3 LOP3.LUT R6, R10, 0xff, R7, 0xb8, !PT ;  /* 0x000000ff0a06b812 */ /* 0x008fc600078eb807 */
[----:B------:R2:W-:Y:S04]  /*0670*/  STS [UR8+0x34], R5 ;  /* 0x00003405ff007988 */ /* 0x0005e80008000808 */
[----:B------:R2:W-:Y:S02]  /*0680*/  @!P3 STS [UR8+0x38], R6 ;  /* 0x00003806ff00b988 */ /* 0x0005e40008000808 */
.L_x_9:
[----:B------:R-:W-:Y:S05]  /*0690*/  BSYNC.RECONVERGENT B0 ;  /* 0x0000000000007941 */ /* 0x000fea0003800200 */
.L_x_8:
[----:B------:R-:W-:Y:S04]  /*06a0*/  BSSY.RECONVERGENT B0, `(.L_x_10) ;  /* 0x000000a000007945 */ /* 0x000fe80003800200 */
[----:B------:R-:W-:Y:S05]  /*06b0*/  @P3 BRA `(.L_x_11) ;  /* 0x0000000000203947 */ /* 0x000fea0003800000 */
[----:B--23--:R-:W2:Y:S01]  /*06c0*/  LDS R5, [UR8+0x1c] ;  /* 0x00001c08ff057984 */ /* 0x00cea20008000800 */
[----:B------:R-:W3:Y:S03]  /*06d0*/  LDC.64 R6, c[0x0][0x3a8] ;  /* 0x0000ea00ff067b82 */ /* 0x000ee60000000a00 */
[----:B------:R4:W-:Y:S01]  /*06e0*/  STS [UR8+0x24], R2 ;  /* 0x00002402ff007988 */ /* 0x0009e20008000808 */
[--C-:B---3--:R-:W-:Y:S02]  /*06f0*/  SHF.R.U32.HI R10, RZ, 0x4, R7.reuse ;  /* 0x00000004ff0a7819 */ /* 0x108fe40000011607 */
[----:B------:R-:W-:-:S05]  /*0700*/  SHF.R.U64 R6, R6, 0x4, R7 ;  /* 0x0000000406067819 */ /* 0x000fca0000001207 */
[----:B------:R4:W-:Y:S01]  /*0710*/  STS [UR8+0xc], R6 ;  /* 0x00000c06ff007988 */ /* 0x0009e20008000808 */
[----:B--2---:R-:W-:-:S05]  /*0720*/  LOP3.LUT R5, R5, 0xf, R10, 0xb8, !PT ;  /* 0x0000000f05057812 */ /* 0x004fca00078eb80a */
[----:B------:R4:W-:Y:S02]  /*0730*/  STS [UR8+0x1c], R5 ;  /* 0x00001c05ff007988 */ /* 0x0009e40008000808 */
.L_x_11:
[----:B------:R-:W-:Y:S05]  /*0740*/  BSYNC.RECONVERGENT B0 ;  /* 0x0000000000007941 */ /* 0x000fea0003800200 */
.L_x_10:
[----:B------:R-:W-:Y:S04]  /*0750*/  BSSY.RECONVERGENT B1, `(.L_x_12) ;  /* 0x000001d000017945 */ /* 0x000fe80003800200 */
[----:B------:R-:W-:Y:S04]  /*0760*/  BSSY.RELIABLE B0, `(.L_x_13) ;  /* 0x0000018000007945 */ /* 0x000fe80003800100 */
[----:B------:R-:W-:Y:S05]  /*0770*/  @P3 BRA `(.L_x_14) ;  /* 0x00000000001c3947 */ /* 0x000fea0003800000 */
[----:B--234-:R-:W2:Y:S02]  /*0780*/  LDS R5, [UR8+0x34] ;  /* 0x00003408ff057984 */ /* 0x01cea40008000800 */
[----:B--2---:R-:W-:-:S05]  /*0790*/  LOP3.LUT R5, R5, 0x7, RZ, 0xb8, !PT ;  /* 0x0000000705057812 */ /* 0x004fca00078eb8ff */
[----:B------:R2:W-:Y:S01]  /*07a0*/  STS [UR8+0x34], R5 ;  /* 0x00003405ff007988 */ /* 0x0005e20008000808 */
[----:B------:R-:W-:Y:S05]  /*07b0*/  @P3 BRA `(.L_x_15) ;  /* 0x00000000001c3947 */ /* 0x000fea0003800000 */
[----:B--2---:R-:W2:Y:S02]  /*07c0*/  LDS R5, [UR8+0x34] ;  /* 0x00003408ff057984 */ /* 0x004ea40008000800 */
[----:B--2---:R-:W-:-:S05]  /*07d0*/  LOP3.LUT R5, R5, 0x38, RZ, 0xb8, !PT ;  /* 0x0000003805057812 */ /* 0x004fca00078eb8ff */
[----:B------:R5:W-:Y:S02]  /*07e0*/  STS [UR8+0x34], R5 ;  /* 0x00003405ff007988 */ /* 0x000be40008000808 */
.L_x_14:
[----:B------:R-:W-:Y:S05]  /*07f0*/  @P3 BRA `(.L_x_16) ;  /* 0x00000000001c3947 */ /* 0x000fea0003800000 */
[----:B--2345:R-:W2:Y:S02]  /*0800*/  LDS R5, [UR8+0x8] ;  /* 0x00000808ff057984 */ /* 0x03cea40008000800 */
[----:B--2---:R-:W-:-:S05]  /*0810*/  LOP3.LUT R5, R5, 0x780, RZ, 0xb8, !PT ;  /* 0x0000078005057812 */ /* 0x004fca00078eb8ff */
[----:B------:R3:W-:Y:S02]  /*0820*/  STS [UR8+0x8], R5 ;  /* 0x00000805ff007988 */ /* 0x0007e40008000808 */
.L_x_15:
[----:B------:R-:W-:Y:S05]  /*0830*/  @P3 BRA `(.L_x_17) ;  /* 0x0000000000283947 */ /* 0x000fea0003800000 */
[----:B--23--:R-:W2:Y:S02]  /*0840*/  LDS R5, [UR8+0x8] ;  /* 0x00000808ff057984 */ /* 0x00cea40008000800 */
[----:B--2---:R-:W-:-:S05]  /*0850*/  LOP3.LUT R5, R5, 0x1800, RZ, 0xb8, !PT ;  /* 0x0000180005057812 */ /* 0x004fca00078eb8ff */
[----:B------:R2:W-:Y:S02]  /*0860*/  STS [UR8+0x8], R5 ;  /* 0x00000805ff007988 */ /* 0x0005e40008000808 */
.L_x_16:
[----:B------:R-:W-:Y:S05]  /*0870*/  @P3 BREAK.RELIABLE B0 ;  /* 0x0000000000003942 */ /* 0x000fea0003800100 */
[----:B------:R-:W-:Y:S05]  /*0880*/  @P3 BRA `(.L_x_18) ;  /* 0x0000000000243947 */ /* 0x000fea0003800000 */
[----:B--2-4-:R-:W2:Y:S01]  /*0890*/  LDS R6, [UR8+0x8] ;  /* 0x00000808ff067984 */ /* 0x014ea20008000800 */
[----:B---3-5:R-:W-:-:S05]  /*08a0*/  IMAD.MOV.U32 R5, RZ, RZ, 0x6000 ;  /* 0x00006000ff057424 */ /* 0x028fca00078e00ff */
[----:B--2---:R-:W-:-:S04]  /*08b0*/  LOP3.LUT R5, R6, 0x2000, R5, 0xd8, !PT ;  /* 0x0000200006057812 */ /* 0x004fc800078ed805 */
[----:B------:R-:W-:-:S05]  /*08c0*/  LOP3.LUT R5, R5, 0x400000, RZ, 0xb8, !PT ;  /* 0x0040000005057812 */ /* 0x000fca00078eb8ff */
[----:B------:R4:W-:Y:S02]  /*08d0*/  STS [UR8+0x8], R5 ;  /* 0x00000805ff007988 */ /* 0x0009e40008000808 */
.L_x_17:
[----:B------:R-:W-:Y:S05]  /*08e0*/  BSYNC.RELIABLE B0 ;  /* 0x0000000000007941 */ /* 0x000fea0003800100 */
.L_x_13:
[----:B--234-:R-:W2:Y:S02]  /*08f0*/  @!P3 LDS R5, [UR8+0x8] ;  /* 0x00000808ff05b984 */ /* 0x01cea40008000800 */
[----:B--2---:R-:W-:-:S05]  /*0900*/  @!P3 LOP3.LUT R5, R5, 0x8000, RZ, 0xb8, !PT ;  /* 0x000080000505b812 */ /* 0x004fca00078eb8ff */
[----:B------:R2:W-:Y:S02]  /*0910*/  @!P3 STS [UR8+0x8], R5 ;  /* 0x00000805ff00b988 */ /* 0x0005e40008000808 */
.L_x_18:
[----:B------:R-:W-:Y:S05]  /*0920*/  BSYNC.RECONVERGENT B1 ;  /* 0x0000000000017941 */ /* 0x000fea0003800200 */
.L_x_12:
[----:B------:R-:W-:Y:S05]  /*0930*/  WARPSYNC.ALL ;  /* 0x0000000000007948 */ /* 0x000fea0003800000 */
[----:B------:R-:W-:Y:S01]  /*0940*/  NOP ;  /* 0x0000000000007918 */ /* 0x000fe20000000000 */
[----:B------:R-:W-:Y:S05]  /*0950*/  @P0 BRA `(.L_x_19) ;  /* 0x0000000000300947 */ /* 0x000fea0003800000 */
[----:B--2345:R-:W2:Y:S01]  /*0960*/  S2R R5, SR_LANEID ;  /* 0x0000000000057919 */ /* 0x03cea20000000000 */
[----:B------:R-:W-:Y:S05]  /*0970*/  WARPSYNC.ALL ;  /* 0x0000000000007948 */ /* 0x000fea0003800000 */
[----:B------:R-:W-:Y:S01]  /*0980*/  NOP ;  /* 0x0000000000007918 */ /* 0x000fe20000000000 */
[----:B--2---:R-:W-:-:S05]  /*0990*/  IMAD.SHL.U32 R5, R5, 0x4, RZ ;  /* 0x0000000405057824 */ /* 0x004fca00078e00ff */
[----:B------:R-:W2:Y:S01]  /*09a0*/  LDS R9, [R5+UR8] ;  /* 0x0000000805097984 */ /* 0x000ea20008000800 */
[----:B------:R-:W-:-:S05]  /*09b0*/  IADD3 R6, P1, PT, R5, UR24, RZ ;  /* 0x0000001805067c10 */ /* 0x000fca000ff3e0ff */
[----:B------:R-:W-:-:S05]  /*09c0*/  IMAD.X R7, RZ, RZ, UR25, P1 ;  /* 0x00000019ff077e24 */ /* 0x000fca00088e06ff */
[----:B--2---:R2:W3:Y:S01]  /*09d0*/  ATOMG.E.EXCH.STRONG.GPU PT, RZ, [R6], R9 ;  /* 0x0000000906ff73a8 */ /* 0x0044e200041ee100 */
[----:B------:R-:W-:-:S04]  /*09e0*/  DEPBAR {5,4,3,2,1,0} ;  /* 0x0000003f0000791a */ /* 0x000fc80000000000 */
[----:B------:R-:W4:Y:S02]  /*09f0*/  CCTL.E.C.LDCU.IV.DEEP [UR24] ;  /* 0x0000000018007540 */ /* 0x000f240009c08000 */
[----:B----4-:R2:W-:Y:S01]  /*0a00*/  UTMACCTL.IV [UR24] ;  /* 0x00000000180079b9 */ /* 0x0105e20008000000 */
[----:B------:R-:W-:Y:S01]  /*0a10*/  NOP ;  /* 0x0000000000007918 */ /* 0x000fe20000000000 */
.L_x_19:
[----:B------:R-:W-:Y:S05]  /*0a20*/  @P0 BRA `(.L_x_20) ;  /* 0x00000000000c0947 */ /* 0x000fea0003800000 */
[----:B------:R0:W-:Y:S01]  /*0a30*/  UTMACMDFLUSH ;  /* 0x00000000000079b7 */ /* 0x0001e20000000000 */
[----:B------:R-:W-:Y:S05]  /*0a40*/  @P0 BRA `(.L_x_20) ;  /* 0x0000000000040947 */ /* 0x000fea0003800000 */
[----:B------:R-:W-:-:S04]  /*0a50*/  DEPBAR.LE SB0, 0x0 ;  /* 0x000080000000791a */ /* 0x000fc80000000000 */
.L_x_20:
[----:B------:R-:W-:Y:S05]  /*0a60*/  WARPSYNC.ALL ;  /* 0x0000000000007948 */ /* 0x000fea0003800000 */
[----:B------:R-:W-:Y:S01]  /*0a70*/  NOP ;  /* 0x0000000000007918 */ /* 0x000fe20000000000 */
[----:B---3--:R-:W-:Y:S06]  /*0a80*/  BAR.SYNC.DEFER_BLOCKING 0x0 ;  /* 0x0000000000007b1d */ /* 0x008fec0000010000 */
[----:B------:R-:W-:Y:S02]  /*0a90*/  BSSY.RECONVERGENT B1, `(.L_x_21) ;  /* 0x000000b000017945 */ /* 0x000fe40003800200 */
[----:B------:R-:W-:Y:S06]  /*0aa0*/  BAR.SYNC.DEFER_BLOCKING 0x0 ;  /* 0x0000000000007b1d */ /* 0x000fec0000010000 */
[----:B------:R3:W-:Y:S01]  /*0ab0*/  @!P0 STS [R3], RZ ;  /* 0x000000ff03008388 */ /* 0x0007e20000000800 */
[----:B------:R-:W-:Y:S01]  /*0ac0*/  NOP ;  /* 0x0000000000007918 */ /* 0x000fe20000000000 */
[----:B------:R-:W-:Y:S05]  /*0ad0*/  @P3 BRA `(.L_x_22) ;  /* 0x0000000000183947 */ /* 0x000fea0003800000 */
[----:B--2-45:R-:W2:Y:S01]  /*0ae0*/  LDS R5, [UR8+0x8] ;  /* 0x00000808ff057984 */ /* 0x034ea20008000800 */
[----:B------:R-:W4:Y:S01]  /*0af0*/  LDC.64 R10, c[0x0][0x388] ;  /* 0x0000e200ff0a7b82 */ /* 0x000f220000000a00 */
[----:B------:R-:W-:Y:S02]  /*0b00*/  IMAD.MOV.U32 R6, RZ, RZ, 0x70 ;  /* 0x00000070ff067424 */ /* 0x000fe400078e00ff */
[----:B----4-:R4:W-:Y:S03]  /*0b10*/  STS.64 [UR8], R10 ;  /* 0x0000000aff007988 */ /* 0x0109e60008000a08 */
[----:B--2---:R-:W-:-:S05]  /*0b20*/  LOP3.LUT R5, R5, 0x10, R6, 0xd8, !PT ;  /* 0x0000001005057812 */ /* 0x004fca00078ed806 */
[----:B------:R4:W-:Y:S02]  /*0b30*/  STS [UR8+0x8], R5 ;  /* 0x00000805ff007988 */ /* 0x0009e40008000808 */
.L_x_22:
[----:B--2---:R-:W-:Y:S05]  /*0b40*/  BSYNC.RECONVERGENT B1 ;  /* 0x0000000000017941 */ /* 0x004fea0003800200 */
.L_x_21:
[----:B------:R-:W-:Y:S04]  /*0b50*/  BSSY.RECONVERGENT B2, `(.L_x_23) ;  /* 0x000000f000027945 */ /* 0x000fe80003800200 */
[----:B------:R-:W-:Y:S04]  /*0b60*/  BSSY.RELIABLE B1, `(.L_x_24) ;  /* 0x000000c000017945 */ /* 0x000fe80003800100 */
[----:B------:R-:W-:Y:S05]  /*0b70*/  @P3 BRA `(.L_x_25) ;  /* 0x0000000000283947 */ /* 0x000fea0003800000 */
[----:B----45:R-:W2:Y:S01]  /*0b80*/  LDS R5, [UR8+0x34] ;  /* 0x00003408ff057984 */ /* 0x030ea20008000800 */
[----:B------:R-:W-:Y:S01]  /*0b90*/  IMAD.MOV.U32 R6, RZ, RZ, 0x1f000000 ;  /* 0x1f000000ff067424 */ /* 0x000fe200078e00ff */
[----:B------:R-:W-:Y:S05]  /*0ba0*/  @P3 BREAK.RELIABLE B1 ;  /* 0x0000000000013942 */ /* 0x000fea0003800100 */
[----:B--2---:R-:W-:-:S05]  /*0bb0*/  LOP3.LUT R5, R5, 0xff000000, R6, 0xb8, !PT ;  /* 0xff00000005057812 */ /* 0x004fca00078eb806 */
[----:B------:R2:W-:Y:S01]  /*0bc0*/  STS [UR8+0x34], R5 ;  /* 0x00003405ff007988 */ /* 0x0005e20008000808 */
[----:B------:R-:W-:Y:S05]  /*0bd0*/  @P3 BRA `(.L_x_26) ;  /* 0x0000000000183947 */ /* 0x000fea0003800000 */
[----:B--2---:R-:W2:Y:S01]  /*0be0*/  LDS R5, [UR8+0x38] ;  /* 0x00003808ff057984 */ /* 0x004ea20008000800 */
[----:B------:R-:W-:-:S05]  /*0bf0*/  IMAD.MOV.U32 R6, RZ, RZ, 0x3f ;  /* 0x0000003fff067424 */ /* 0x000fca00078e00ff */
[----:B--2---:R-:W-:-:S05]  /*0c00*/  LOP3.LUT R5, R5, 0xff, R6, 0xb8, !PT ;  /* 0x000000ff05057812 */ /* 0x004fca00078eb806 */
[----:B------:R2:W-:Y:S02]  /*0c10*/  STS [UR8+0x38], R5 ;  /* 0x00003805ff007988 */ /* 0x0005e40008000808 */
.L_x_25:
[----:B------:R-:W-:Y:S05]  /*0c20*/  BSYNC.RELIABLE B1 ;  /* 0x0000000000017941 */ /* 0x000fea0003800100 */
.L_x_24:
[----:B------:R2:W-:Y:S02]  /*0c30*/  @!P3 STS [UR8+0x20], R4 ;  /* 0x00002004ff00b988 */ /* 0x0005e40008000808 */
.L_x_26:
[----:B------:R-:W-:Y:S05]  /*0c40*/  BSYNC.RECONVERGENT B2 ;  /* 0x0000000000027941 */ /* 0x000fea0003800200 */
.L_x_23:
[----:B------:R-:W-:Y:S05]  /*0c50*/  WARPSYNC.ALL ;  /* 0x0000000000007948 */ /* 0x000fea0003800000 */
[----:B------:R-:W-:Y:S01]  /*0c60*/  NOP ;  /* 0x0000000000007918 */ /* 0x000fe20000000000 */
[----:B----4-:R-:W4:Y:S01]  /*0c70*/  LDC R6, c[0x0][0x39c] ;  /* 0x0000e700ff067b82 */ /* 0x010f220000000800 */
[----:B------:R-:W-:Y:S01]  /*0c80*/  BSSY.RECONVERGENT B2, `(.L_x_27) ;  /* 0x000000b000027945 */ /* 0x000fe20003800200 */
[----:B----4-:R-:W-:-:S03]  /*0c90*/  VIADD R6, R6, 0xffffffff ;  /* 0xffffffff06067836 */ /* 0x010fc60000000000 */
[----:B------:R-:W-:Y:S05]  /*0ca0*/  @P3 BRA `(.L_x_28) ;  /* 0x0000000000203947 */ /* 0x000fea0003800000 */
[----:B--2---:R-:W2:Y:S01]  /*0cb0*/  LDS R4, [UR8+0x1c] ;  /* 0x00001c08ff047984 */ /* 0x004ea20008000800 */
[----:B------:R-:W4:Y:S03]  /*0cc0*/  LDC.64 R10, c[0x0][0x3b0] ;  /* 0x0000ec00ff0a7b82 */ /* 0x000f260000000a00 */
[----:B------:R3:W-:Y:S01]  /*0cd0*/  STS [UR8+0x24], R6 ;  /* 0x00002406ff007988 */ /* 0x0007e20008000808 */
[--C-:B----4-:R-:W-:Y:S02]  /*0ce0*/  SHF.R.U32.HI R7, RZ, 0x4, R11.reuse ;  /* 0x00000004ff077819 */ /* 0x110fe4000001160b */
[----:B-----5:R-:W-:-:S05]  /*0cf0*/  SHF.R.U64 R5, R10, 0x4, R11 ;  /* 0x000000040a057819 */ /* 0x020fca000000120b */
[----:B------:R3:W-:Y:S01]  /*0d00*/  STS [UR8+0xc], R5 ;  /* 0x00000c05ff007988 */ /* 0x0007e20008000808 */
[----:B--2---:R-:W-:-:S05]  /*0d10*/  LOP3.LUT R4, R4, 0xf, R7, 0xb8, !PT ;  /* 0x0000000f04047812 */ /* 0x004fca00078eb807 */
[----:B------:R3:W-:Y:S02]  /*0d20*/  STS [UR8+0x1c], R4 ;  /* 0x00001c04ff007988 */ /* 0x0007e40008000808 */
.L_x_28:
[----:B------:R-:W-:Y:S05]  /*0d30*/  BSYNC.RECONVERGENT B2 ;  /* 0x0000000000027941 */ /* 0x000fea0003800200 */
.L_x_27:
[----:B------:R-:W-:Y:S04]  /*0d40*/  BSSY.RECONVERGENT B3, `(.L_x_29) ;  /* 0x000001d000037945 */ /* 0x000fe80003800200 */
[----:B------:R-:W-:Y:S04]  /*0d50*/  BSSY.RELIABLE B2, `(.L_x_30) ;  /* 0x0000018000027945 */ /* 0x000fe80003800100 */
[----:B------:R-:W-:Y:S05]  /*0d60*/  @P3 BRA `(.L_x_31) ;  /* 0x00000000001c3947 */ /* 0x000fea0003800000 */
[----:B--23--:R-:W2:Y:S02]  /*0d70*/  LDS R4, [UR8+0x34] ;  /* 0x00003408ff047984 */ /* 0x00cea40008000800 */
[----:B--2---:R-:W-:-:S05]  /*0d80*/  LOP3.LUT R4, R4, 0x7, RZ, 0xb8, !PT ;  /* 0x0000000704047812 */ /* 0x004fca00078eb8ff */
[----:B------:R2:W-:Y:S01]  /*0d90*/  STS [UR8+0x34], R4 ;  /* 0x00003404ff007988 */ /* 0x0005e20008000808 */
[----:B------:R-:W-:Y:S05]  /*0da0*/  @P3 BRA `(.L_x_32) ;  /* 0x00000000001c3947 */ /* 0x000fea0003800000 */
[----:B--2---:R-:W2:Y:S02]  /*0db0*/  LDS R4, [UR8+0x34] ;  /* 0x00003408ff047984 */ /* 0x004ea40008000800 */
[----:B--2---:R-:W-:-:S05]  /*0dc0*/  LOP3.LUT R4, R4, 0x38, RZ, 0xb8, !PT ;  /* 0x0000003804047812 */ /* 0x004fca00078eb8ff */
[----:B------:R4:W-:Y:S02]  /*0dd0*/  STS [UR8+0x34], R4 ;  /* 0x00003404ff007988 */ /* 0x0009e40008000808 */
.L_x_31:
[----:B------:R-:W-:Y:S05]  /*0de0*/  @P3 BRA `(.L_x_33) ;  /* 0x00000000001c3947 */ /* 0x000fea0003800000 */
[----:B--234-:R-:W2:Y:S02]  /*0df0*/  LDS R4, [UR8+0x8] ;  /* 0x00000808ff047984 */ /* 0x01cea40008000800 */
[----:B--2---:R-:W-:-:S05]  /*0e00*/  LOP3.LUT R4, R4, 0x780, RZ, 0xb8, !PT ;  /* 0x0000078004047812 */ /* 0x004fca00078eb8ff */
[----:B------:R3:W-:Y:S02]  /*0e10*/  STS [UR8+0x8], R4 ;  /* 0x00000804ff007988 */ /* 0x0007e40008000808 */
.L_x_32:
[----:B------:R-:W-:Y:S05]  /*0e20*/  @P3 BRA `(.L_x_34) ;  /* 0x0000000000283947 */ /* 0x000fea0003800000 */
[----:B--23--:R-:W2:Y:S02]  /*0e30*/  LDS R4, [UR8+0x8] ;  /* 0x00000808ff047984 */ /* 0x00cea40008000800 */
[----:B--2---:R-:W-:-:S05]  /*0e40*/  LOP3.LUT R4, R4, 0x1800, RZ, 0xb8, !PT ;  /* 0x0000180004047812 */ /* 0x004fca00078eb8ff */
[----:B------:R2:W-:Y:S02]  /*0e50*/  STS [UR8+0x8], R4 ;  /* 0x00000804ff007988 */ /* 0x0005e40008000808 */
.L_x_33:
[----:B------:R-:W-:Y:S05]  /*0e60*/  @P3 BREAK.RELIABLE B2 ;  /* 0x0000000000023942 */ /* 0x000fea0003800100 */
[----:B------:R-:W-:Y:S05]  /*0e70*/  @P3 BRA `(.L_x_35) ;  /* 0x0000000000243947 */ /* 0x000fea0003800000 */
[----:B--234-:R-:W2:Y:S01]  /*0e80*/  LDS R4, [UR8+0x8] ;  /* 0x00000808ff047984 */ /* 0x01cea20008000800 */
[----:B-----5:R-:W-:-:S05]  /*0e90*/  IMAD.MOV.U32 R5, RZ, RZ, 0x6000 ;  /* 0x00006000ff057424 */ /* 0x020fca00078e00ff */
[----:B--2---:R-:W-:-:S04]  /*0ea0*/  LOP3.LUT R4, R4, 0x2000, R5, 0xd8, !PT ;  /* 0x0000200004047812 */ /* 0x004fc800078ed805 */
[----:B------:R-:W-:-:S05]  /*0eb0*/  LOP3.LUT R4, R4, 0x400000, RZ, 0xb8, !PT ;  /* 0x0040000004047812 */ /* 0x000fca00078eb8ff */
[----:B------:R4:W-:Y:S02]  /*0ec0*/  STS [UR8+0x8], R4 ;  /* 0x00000804ff007988 */ /* 0x0009e40008000808 */
.L_x_34:
[----:B------:R-:W-:Y:S05]  /*0ed0*/  BSYNC.RELIABLE B2 ;  /* 0x0000000000027941 */ /* 0x000fea0003800100 */
.L_x_30:
[----:B--234-:R-:W2:Y:S02]  /*0ee0*/  @!P3 LDS R4, [UR8+0x8] ;  /* 0x00000808ff04b984 */ /* 0x01cea40008000800 */
[----:B--2---:R-:W-:-:S05]  /*0ef0*/  @!P3 LOP3.LUT R4, R4, 0x8000, RZ, 0xb8, !PT ;  /* 0x000080000404b812 */ /* 0x004fca00078eb8ff */
[----:B------:R2:W-:Y:S02]  /*0f00*/  @!P3 STS [UR8+0x8], R4 ;  /* 0x00000804ff00b988 */ /* 0x0005e40008000808 */
.L_x_35:
[----:B------:R-:W-:Y:S05]  /*0f10*/  BSYNC.RECONVERGENT B3 ;  /* 0x0000000000037941 */ /* 0x000fea0003800200 */
.L_x_29:
[----:B------:R-:W-:Y:S05]  /*0f20*/  WARPSYNC.ALL ;  /* 0x0000000000007948 */ /* 0x000fea0003800000 */
[----:B------:R-:W-:Y:S01]  /*0f30*/  NOP ;  /* 0x0000000000007918 */ /* 0x000fe20000000000 */
[----:B------:R-:W-:-:S04]  /*0f40*/  UIADD3 UR5, UPT, UPT, UR4, 0x80, URZ ;  /* 0x0000008004057890 */ /* 0x000fc8000fffe0ff */
[----:B------:R-:W-:-:S04]  /*0f50*/  UIADD3 UR26, UP0, UPT, UR5, UR20, URZ ;  /* 0x00000014051a7290 */ /* 0x000fc8000ff1e0ff */
[----:B------:R-:W-:Y:S01]  /*0f60*/  ULEA.HI.X.SX32 UR27, UR5, UR21, 0x1, UP0 ;  /* 0x00000015051b7291 */ /* 0x000fe200080f0eff */
[----:B------:R-:W-:Y:S11]  /*0f70*/  @P0 BRA `(.L_x_36) ;  /* 0x0000000000300947 */ /* 0x000ff60003800000 */
[----:B--234-:R-:W2:Y:S01]  /*0f80*/  S2R R4, SR_LANEID ;  /* 0x0000000000047919 */ /* 0x01cea20000000000 */
[----:B------:R-:W-:Y:S05]  /*0f90*/  WARPSYNC.ALL ;  /* 0x0000000000007948 */ /* 0x000fea0003800000 */
[----:B------:R-:W-:Y:S01]  /*0fa0*/  NOP ;  /* 0x0000000000007918 */ /* 0x000fe20000000000 */
[----:B--2---:R-:W-:-:S05]  /*0fb0*/  IMAD.SHL.U32 R9, R4, 0x4, RZ ;  /* 0x0000000404097824 */ /* 0x004fca00078e00ff */
[----:B------:R-:W2:Y:S01]  /*0fc0*/  LDS R7, [R9+UR8] ;  /* 0x0000000809077984 */ /* 0x000ea20008000800 */
[----:B------:R-:W-:-:S05]  /*0fd0*/  IADD3 R4, P1, PT, R9, UR26, RZ ;  /* 0x0000001a09047c10 */ /* 0x000fca000ff3e0ff */
[----:B-----5:R-:W-:-:S05]  /*0fe0*/  IMAD.X R5, RZ, RZ, UR27, P1 ;  /* 0x0000001bff057e24 */ /* 0x020fca00088e06ff */
[----:B--2---:R2:W3:Y:S01]  /*0ff0*/  ATOMG.E.EXCH.STRONG.GPU PT, RZ, [R4], R7 ;  /* 0x0000000704ff73a8 */ /* 0x0044e200041ee100 */
[----:B------:R-:W-:-:S04]  /*1000*/  DEPBAR {5,4,3,2,1,0} ;  /* 0x0000003f0000791a */ /* 0x000fc80000000000 */
[----:B------:R-:W4:Y:S02]  /*1010*/  CCTL.E.C.LDCU.IV.DEEP [UR26] ;  /* 0x000000001a007540 */ /* 0x000f240009c08000 */
[----:B----4-:R2:W-:Y:S01]  /*1020*/  UTMACCTL.IV [UR26] ;  /* 0x000000001a0079b9 */ /* 0x0105e20008000000 */
[----:B------:R-:W-:Y:S01]  /*1030*/  NOP ;  /* 0x0000000000007918 */ /* 0x000fe20000000000 */
.L_x_36:
[----:B------:R-:W-:Y:S05]  /*1040*/  @P0 BRA `(.L_x_37) ;  /* 0x00000000000c0947 */ /* 0x000fea0003800000 */
[----:B------:R0:W-:Y:S01]  /*1050*/  UTMACMDFLUSH ;  /* 0x00000000000079b7 */ /* 0x0001e20000000000 */
[----:B------:R-:W-:Y:S05]  /*1060*/  @P0 BRA `(.L_x_37) ;  /* 0x0000000000040947 */ /* 0x000fea0003800000 */
[----:B------:R-:W-:-:S04]  /*1070*/  DEPBAR.LE SB0, 0x0 ;  /* 0x000080000000791a */ /* 0x000fc80000000000 */
.L_x_37:
        /* <DEDUP_REMOVED lines=8> */
[----:B---3--:R-:W3:Y:S01]  /*1100*/  LDS R3, [UR8+0x8] ;  /* 0x00000808ff037984 */ /* 0x008ee20008000800 */
[----:B------:R-:W2:Y:S02]  /*1110*/  LDC.64 R10, c[0x0][0x390] ;  /* 0x0000e400ff0a7b82 */ /* 0x000ea40000000a00 */
[----:B--2-4-:R-:W-:Y:S01]  /*1120*/  IMAD.MOV.U32 R4, RZ, RZ, 0x70 ;  /* 0x00000070ff047424 */ /* 0x014fe200078e00ff */
[----:B------:R2:W-:Y:S04]  /*1130*/  STS.64 [UR8], R10 ;  /* 0x0000000aff007988 */ /* 0x0005e80008000a08 */
[----:B---3--:R-:W-:-:S05]  /*1140*/  LOP3.LUT R3, R3, 0x10, R4, 0xd8, !PT ;  /* 0x0000001003037812 */ /* 0x008fca00078ed804 */
[----:B------:R2:W-:Y:S02]  /*1150*/  STS [UR8+0x8], R3 ;  /* 0x00000803ff007988 */ /* 0x0005e40008000808 */
.L_x_39:
[----:B--2---:R-:W-:Y:S05]  /*1160*/  BSYNC.RECONVERGENT B3 ;  /* 0x0000000000037941 */ /* 0x004fea0003800200 */
.L_x_38:
[----:B------:R-:W-:Y:S04]  /*1170*/  BSSY.RECONVERGENT B4, `(.L_x_40) ;  /* 0x0000033000047945 */ /* 0x000fe80003800200 */
[----:B------:R-:W-:Y:S04]  /*1180*/  BSSY.RELIABLE B3, `(.L_x_41) ;  /* 0x000002e000037945 */ /* 0x000fe80003800100 */
[----:B------:R-:W-:Y:S05]  /*1190*/  @P3 BRA `(.L_x_42) ;  /* 0x0000000000243947 */ /* 0x000fea0003800000 */
[----:B---3--:R-:W2:Y:S01]  /*11a0*/  LDS R3, [UR8+0x34] ;  /* 0x00003408ff037984 */ /* 0x008ea20008000800 */
[----:B----4-:R-:W-:-:S05]  /*11b0*/  IMAD.MOV.U32 R4, RZ, RZ, 0x3f000000 ;  /* 0x3f000000ff047424 */ /* 0x010fca00078e00ff */
[----:B--2---:R-:W-:-:S05]  /*11c0*/  LOP3.LUT R3, R3, 0xff000000, R4, 0xb8, !PT ;  /* 0xff00000003037812 */ /* 0x004fca00078eb804 */
[----:B------:R2:W-:Y:S01]  /*11d0*/  STS [UR8+0x34], R3 ;  /* 0x00003403ff007988 */ /* 0x0005e20008000808 */
[----:B------:R-:W-:Y:S05]  /*11e0*/  @P3 BRA `(.L_x_43) ;  /* 0x0000000000183947 */ /* 0x000fea0003800000 */
[----:B--2---:R-:W2:Y:S01]  /*11f0*/  LDS R3, [UR8+0x38] ;  /* 0x00003808ff037984 */ /* 0x004ea20008000800 */
[----:B------:R-:W-:-:S05]  /*1200*/  IMAD.MOV.U32 R4, RZ, RZ, 0x3f ;  /* 0x0000003fff047424 */ /* 0x000fca00078e00ff */
[----:B--2---:R-:W-:-:S05]  /*1210*/  LOP3.LUT R3, R3, 0xff, R4, 0xb8, !PT ;  /* 0x000000ff03037812 */ /* 0x004fca00078eb804 */
[----:B------:R2:W-:Y:S02]  /*1220*/  STS [UR8+0x38], R3 ;  /* 0x00003803ff007988 */ /* 0x0005e40008000808 */
.L_x_42:
[----:B------:R-:W-:Y:S05]  /*1230*/  @P3 BRA `(.L_x_44) ;  /* 0x00000000000c3947 */ /* 0x000fea0003800000 */
[----:B------:R2:W-:Y:S02]  /*1240*/  STS [UR8+0x20], R6 ;  /* 0x00002006ff007988 */ /* 0x0005e40008000808 */
.L_x_43:
[----:B------:R-:W-:Y:S05]  /*1250*/  @P3 BRA `(.L_x_45) ;  /* 0x0000000000243947 */ /* 0x000fea0003800000 */
[----:B------:R2:W-:Y:S02]  /*1260*/  STS [UR8+0x24], R2 ;  /* 0x00002402ff007988 */ /* 0x0005e40008000808 */
.L_x_44:
[----:B------:R-:W-:Y:S05]  /*1270*/  @P3 BRA `(.L_x_46) ;  /* 0x00000000002c3947 */ /* 0x000fea0003800000 */
[----:B--2---:R-:W2:Y:S01]  /*1280*/  LDS R2, [UR8+0x1c] ;  /* 0x00001c08ff027984 */ /* 0x004ea20008000800 */
[----:B------:R-:W3:Y:S02]  /*1290*/  LDC.64 R6, c[0x0][0x3b8] ;  /* 0x0000ee00ff067b82 */ /* 0x000ee40000000a00 */
[--C-:B---3-5:R-:W-:Y:S02]  /*12a0*/  SHF.R.U32.HI R5, RZ, 0x4, R7.reuse ;  /* 0x00000004ff057819 */ /* 0x128fe40000011607 */
[----:B------:R-:W-:-:S05]  /*12b0*/  SHF.R.U64 R3, R6, 0x4, R7 ;  /* 0x0000000406037819 */ /* 0x000fca0000001207 */
[----:B------:R3:W-:Y:S01]  /*12c0*/  STS [UR8+0xc], R3 ;  /* 0x00000c03ff007988 */ /* 0x0007e20008000808 */
[----:B--2---:R-:W-:-:S05]  /*12d0*/  LOP3.LUT R2, R2, 0xf, R5, 0xb8, !PT ;  /* 0x0000000f02027812 */ /* 0x004fca00078eb805 */
[----:B------:R3:W-:Y:S02]  /*12e0*/  STS [UR8+0x1c], R2 ;  /* 0x00001c02ff007988 */ /* 0x0007e40008000808 */
.L_x_45:
[----:B------:R-:W-:Y:S05]  /*12f0*/  @P3 BRA `(.L_x_47) ;  /* 0x00000000001c3947 */ /* 0x000fea0003800000 */
[----:B---3--:R-:W3:Y:S02]  /*1300*/  LDS R2, [UR8+0x34] ;  /* 0x00003408ff027984 */ /* 0x008ee40008000800 */
[----:B---3--:R-:W-:-:S05]  /*1310*/  LOP3.LUT R2, R2, 0x7, RZ, 0xb8, !PT ;  /* 0x0000000702027812 */ /* 0x008fca00078eb8ff */
[----:B------:R3:W-:Y:S02]  /*1320*/  STS [UR8+0x34], R2 ;  /* 0x00003402ff007988 */ /* 0x0007e40008000808 */
.L_x_46:
[----:B------:R-:W-:Y:S05]  /*1330*/  @P3 BRA `(.L_x_48) ;  /* 0x00000000001c3947 */ /* 0x000fea0003800000 */
[----:B--23--:R-:W2:Y:S02]  /*1340*/  LDS R2, [UR8+0x34] ;  /* 0x00003408ff027984 */ /* 0x00cea40008000800 */
[----:B--2---:R-:W-:-:S05]  /*1350*/  LOP3.LUT R2, R2, 0x38, RZ, 0xb8, !PT ;  /* 0x0000003802027812 */ /* 0x004fca00078eb8ff */
[----:B------:R2:W-:Y:S02]  /*1360*/  STS [UR8+0x34], R2 ;  /* 0x00003402ff007988 */ /* 0x0005e40008000808 */
.L_x_47:
[----:B------:R-:W-:Y:S05]  /*1370*/  @P3 BRA `(.L_x_49) ;  /* 0x00000000001c3947 */ /* 0x000fea0003800000 */
[----:B--23--:R-:W2:Y:S02]  /*1380*/  LDS R2, [UR8+0x8] ;  /* 0x00000808ff027984 */ /* 0x00cea40008000800 */
[----:B--2---:R-:W-:-:S05]  /*1390*/  LOP3.LUT R2, R2, 0x780, RZ, 0xb8, !PT ;  /* 0x0000078002027812 */ /* 0x004fca00078eb8ff */
[----:B------:R2:W-:Y:S02]  /*13a0*/  STS [UR8+0x8], R2 ;  /* 0x00000802ff007988 */ /* 0x0005e40008000808 */
.L_x_48:
[----:B------:R-:W-:Y:S05]  /*13b0*/  @P3 BRA `(.L_x_50) ;  /* 0x0000000000283947 */ /* 0x000fea0003800000 */
[----:B--23--:R-:W2:Y:S02]  /*13c0*/  LDS R2, [UR8+0x8] ;  /* 0x00000808ff027984 */ /* 0x00cea40008000800 */
[----:B--2---:R-:W-:-:S05]  /*13d0*/  LOP3.LUT R2, R2, 0x1800, RZ, 0xb8, !PT ;  /* 0x0000180002027812 */ /* 0x004fca00078eb8ff */
[----:B------:R2:W-:Y:S02]  /*13e0*/  STS [UR8+0x8], R2 ;  /* 0x00000802ff007988 */ /* 0x0005e40008000808 */
.L_x_49:
[----:B------:R-:W-:Y:S05]  /*13f0*/  @P3 BREAK.RELIABLE B3 ;  /* 0x0000000000033942 */ /* 0x000fea0003800100 */
[----:B------:R-:W-:Y:S05]  /*1400*/  @P3 BRA `(.L_x_51) ;  /* 0x0000000000243947 */ /* 0x000fea0003800000 */
[----:B--23--:R-:W2:Y:S01]  /*1410*/  LDS R2, [UR8+0x8] ;  /* 0x00000808ff027984 */ /* 0x00cea20008000800 */
[----:B------:R-:W-:-:S05]  /*1420*/  IMAD.MOV.U32 R3, RZ, RZ, 0x6000 ;  /* 0x00006000ff037424 */ /* 0x000fca00078e00ff */
[----:B--2---:R-:W-:-:S04]  /*1430*/  LOP3.LUT R2, R2, 0x4000, R3, 0xd8, !PT ;  /* 0x0000400002027812 */ /* 0x004fc800078ed803 */
[----:B------:R-:W-:-:S05]  /*1440*/  LOP3.LUT R2, R2, 0x400000, RZ, 0xb8, !PT ;  /* 0x0040000002027812 */ /* 0x000fca00078eb8ff */
[----:B------:R2:W-:Y:S02]  /*1450*/  STS [UR8+0x8], R2 ;  /* 0x00000802ff007988 */ /* 0x0005e40008000808 */
.L_x_50:
[----:B------:R-:W-:Y:S05]  /*1460*/  BSYNC.RELIABLE B3 ;  /* 0x0000000000037941 */ /* 0x000fea0003800100 */
.L_x_41:
[----:B--23--:R-:W2:Y:S02]  /*1470*/  @!P3 LDS R2, [UR8+0x8] ;  /* 0x00000808ff02b984 */ /* 0x00cea40008000800 */
[----:B--2---:R-:W-:-:S05]  /*1480*/  @!P3 LOP3.LUT R2, R2, 0x8000, RZ, 0xb8, !PT ;  /* 0x000080000202b812 */ /* 0x004fca00078eb8ff */
[----:B------:R2:W-:Y:S02]  /*1490*/  @!P3 STS [UR8+0x8], R2 ;  /* 0x00000802ff00b988 */ /* 0x0005e40008000808 */
.L_x_51:
[----:B------:R-:W-:Y:S05]  /*14a0*/  BSYNC.RECONVERGENT B4 ;  /* 0x0000000000047941 */ /* 0x000fea0003800200 */
.L_x_40:
[----:B------:R-:W-:Y:S05]  /*14b0*/  WARPSYNC.ALL ;  /* 0x0000000000007948 */ /* 0x000fea0003800000 */
[----:B------:R-:W-:Y:S01]  /*14c0*/  NOP ;  /* 0x0000000000007918 */ /* 0x000fe20000000000 */
[----:B------:R-:W-:-:S04]  /*14d0*/  UIADD3 UR4, UPT, UPT, UR4, 0x100, URZ ;  /* 0x0000010004047890 */ /* 0x000fc8000fffe0ff */
[----:B------:R-:W-:-:S04]  /*14e0*/  UIADD3 UR20, UP0, UPT, UR4, UR20, URZ ;  /* 0x0000001404147290 */ /* 0x000fc8000ff1e0ff */
[----:B------:R-:W-:Y:S01]  /*14f0*/  ULEA.HI.X.SX32 UR21, UR4, UR21, 0x1, UP0 ;  /* 0x0000001504157291 */ /* 0x000fe200080f0eff */
[----:B------:R-:W-:Y:S11]  /*1500*/  @P0 BRA `(.L_x_52) ;  /* 0x0000000000300947 */ /* 0x000ff60003800000 */
[----:B--23--:R-:W2:Y:S01]  /*1510*/  S2R R2, SR_LANEID ;  /* 0x0000000000027919 */ /* 0x00cea20000000000 */
[----:B------:R-:W-:Y:S05]  /*1520*/  WARPSYNC.ALL ;  /* 0x0000000000007948 */ /* 0x000fea0003800000 */
[----:B------:R-:W-:Y:S01]  /*1530*/  NOP ;  /* 0x0000000000007918 */ /* 0x000fe20000000000 */
[----:B--2-4-:R-:W-:-:S05]  /*1540*/  IMAD.SHL.U32 R4, R2, 0x4, RZ ;  /* 0x0000000402047824 */ /* 0x014fca00078e00ff */
[----:B-----5:R-:W2:Y:S01]  /*1550*/  LDS R5, [R4+UR8] ;  /* 0x0000000804057984 */ /* 0x020ea20008000800 */
[----:B------:R-:W-:-:S05]  /*1560*/  IADD3 R2, P1, PT, R4, UR20, RZ ;  /* 0x0000001404027c10 */ /* 0x000fca000ff3e0ff */
[----:B------:R-:W-:-:S05]  /*1570*/  IMAD.X R3, RZ, RZ, UR21, P1 ;  /* 0x00000015ff037e24 */ /* 0x000fca00088e06ff */
[----:B--2---:R2:W3:Y:S01]  /*1580*/  ATOMG.E.EXCH.STRONG.GPU PT, RZ, [R2], R5 ;  /* 0x0000000502ff73a8 */ /* 0x0044e200041ee100 */
[----:B------:R-:W-:-:S04]  /*1590*/  DEPBAR {5,4,3,2,1,0} ;  /* 0x0000003f0000791a */ /* 0x000fc80000000000 */
[----:B------:R-:W4:Y:S02]  /*15a0*/  CCTL.E.C.LDCU.IV.DEEP [UR20] ;  /* 0x0000000014007540 */ /* 0x000f240009c08000 */
[----:B----4-:R2:W-:Y:S01]  /*15b0*/  UTMACCTL.IV [UR20] ;  /* 0x00000000140079b9 */ /* 0x0105e20008000000 */
[----:B------:R-:W-:Y:S01]  /*15c0*/  NOP ;  /* 0x0000000000007918 */ /* 0x000fe20000000000 */
.L_x_52:
[----:B------:R-:W-:Y:S05]  /*15d0*/  @P0 BRA `(.L_x_53) ;  /* 0x00000000000c0947 */ /* 0x000fea0003800000 */
[----:B------:R0:W-:Y:S01]  /*15e0*/  UTMACMDFLUSH ;  /* 0x00000000000079b7 */ /* 0x0001e20000000000 */
[----:B------:R-:W-:Y:S05]  /*15f0*/  @P0 BRA `(.L_x_53) ;  /* 0x0000000000040947 */ /* 0x000fea0003800000 */
[----:B------:R-:W-:-:S04]  /*1600*/  DEPBAR.LE SB0, 0x0 ;  /* 0x000080000000791a */ /* 0x000fc80000000000 */
.L_x_53:
[----:B------:R-:W-:Y:S05]  /*1610*/  WARPSYNC.ALL ;  /* 0x0000000000007948 */ /* 0x000fea0003800000 */
[----:B------:R-:W-:Y:S01]  /*1620*/  NOP ;  /* 0x0000000000007918 */ /* 0x000fe20000000000 */
[----:B---3--:R-:W-:Y:S01]  /*1630*/  BAR.SYNC.DEFER_BLOCKING 0x0 ;  /* 0x0000000000007b1d */ /* 0x008fe20000010000 */
[----:B--2---:R-:W-:Y:S01]  /*1640*/  SHF.R.U32.HI R2, RZ, 0x5, R0 ;  /* 0x00000005ff027819 */ /* 0x004fe20000011600 */
[----:B------:R-:W-:-:S03]  /*1650*/  UIADD3 UR12, UPT, UPT, UR8, 0x4020, URZ ;  /* 0x00004020080c7890 */ /* 0x000fc6000fffe0ff */
[----:B------:R-:W-:Y:S01]  /*1660*/  R2UR UR22, R2 ;  /* 0x00000000021672ca */ /* 0x000fe200000e0000 */
[----:B------:R-:W-:Y:S01]  /*1670*/  VOTEU.ALL UP0, P3 ;  /* 0x0000000000ff7886 */ /* 0x000fe20001800000 */
[----:B------:R-:W-:Y:S01]  /*1680*/  UMOV UR4, 0x1 ;  /* 0x0000000100047882 */ /* 0x000fe20000000000 */
[----:B------:R-:W-:Y:S01]  /*1690*/  VOTEU.ALL UP1, P3 ;  /* 0x0000000000ff7886 */ /* 0x000fe20001820000 */
[----:B------:R-:W-:Y:S02]  /*16a0*/  BSSY.RECONVERGENT B4, `(.L_x_54) ;  /* 0x0000018000047945 */ /* 0x000fe40003800200 */
[----:B------:R-:W-:-:S04]  /*16b0*/  @!UP0 UIADD3 UR10, UPT, UPT, -UR4, 0x100000, URZ ;  /* 0x00100000040a8890 */ /* 0x000fc8000fffe1ff */
[----:B------:R-:W-:Y:S02]  /*16c0*/  @!UP0 USHF.L.U32 UR11, UR10, 0xb, URZ ;  /* 0x0000000b0a0b8899 */ /* 0x000fe400080006ff */
[----:B------:R-:W-:Y:S02]  /*16d0*/  @!UP0 USHF.L.U32 UR10, UR10, 0x1, URZ ;  /* 0x000000010a0a8899 */ /* 0x000fe400080006ff */
[----:B------:R-:W-:-:S04]  /*16e0*/  @!UP0 UIADD3 UR4, UPT, UPT, -UR4, 0x100000, URZ ;  /* 0x0010000004048890 */ /* 0x000fc8000fffe1ff */
[----:B------:R-:W-:Y:S02]  /*16f0*/  @!UP0 USHF.L.U32 UR5, UR4, 0xb, URZ ;  /* 0x0000000b04058899 */ /* 0x000fe400080006ff */
[----:B------:R-:W-:Y:S01]  /*1700*/  @!UP0 USHF.L.U32 UR4, UR4, 0x1, URZ ;  /* 0x0000000104048899 */ /* 0x000fe200080006ff */
[----:B------:R-:W-:Y:S01]  /*1710*/  VOTEU.ALL UP0, P3 ;  /* 0x0000000000ff7886 */ /* 0x000fe20001800000 */
[----:B------:R-:W2:Y:S04]  /*1720*/  FENCE.VIEW.ASYNC.S ;  /* 0x00000000000073c6 */ /* 0x000ea80000000000 */
[----:B--2---:R2:W3:Y:S06]  /*1730*/  @!UP0 SYNCS.EXCH.64 URZ, [UR8+0x4000], UR10 ;  /* 0x0040000a08ff85b2 */ /* 0x0044ec0008000100 */
[----:B------:R2:W3:Y:S02]  /*1740*/  @!UP1 SYNCS.EXCH.64 URZ, [UR8+0x4020], UR4 ;  /* 0x0040200408ff95b2 */ /* 0x0004e40008000100 */
[----:B---3--:R-:W-:Y:S06]  /*1750*/  BAR.SYNC.DEFER_BLOCKING 0x0 ;  /* 0x0000000000007b1d */ /* 0x008fec0000010000 */
[----:B------:R-:W-:Y:S05]  /*1760*/  @P3 BRA `(.L_x_55) ;  /* 0x00000000002c3947 */ /* 0x000fea0003800000 */
[----:B--2---:R-:W-:Y:S02]  /*1770*/  UMOV UR4, 0x1 ;  /* 0x0000000100047882 */ /* 0x004fe40000000000 */
[----:B------:R-:W-:-:S04]  /*1780*/  UIADD3 UR10, UPT, UPT, -UR4, 0x100000, URZ ;  /* 0x00100000040a7890 */ /* 0x000fc8000fffe1ff */
[----:B------:R-:W-:Y:S02]  /*1790*/  USHF.L.U32 UR11, UR10, 0xb, URZ ;  /* 0x0000000b0a0b7899 */ /* 0x000fe400080006ff */
[----:B------:R-:W-:Y:S02]  /*17a0*/  USHF.L.U32 UR10, UR10, 0x1, URZ ;  /* 0x000000010a0a7899 */ /* 0x000fe400080006ff */
[----:B------:R-:W-:-:S04]  /*17b0*/  UIADD3 UR4, UPT, UPT, -UR4, 0x100000, URZ ;  /* 0x0010000004047890 */ /* 0x000fc8000fffe1ff */
[----:B------:R-:W-:Y:S02]  /*17c0*/  USHF.L.U32 UR5, UR4, 0xb, URZ ;  /* 0x0000000b04057899 */ /* 0x000fe400080006ff */
[----:B------:R-:W-:Y:S01]  /*17d0*/  USHF.L.U32 UR4, UR4, 0x1, URZ ;  /* 0x0000000104047899 */ /* 0x000fe200080006ff */
[----:B------:R-:W2:Y:S03]  /*17e0*/  FENCE.VIEW.ASYNC.S ;  /* 0x00000000000073c6 */ /* 0x000ea60000000000 */
[----:B--2---:R3:W2:Y:S08]  /*17f0*/  SYNCS.EXCH.64 URZ, [UR8+0x4008], UR10 ;  /* 0x0040080a08ff75b2 */ /* 0x0046b00008000100 */
[----:B------:R3:W4:Y:S02]  /*1800*/  SYNCS.EXCH.64 URZ, [UR8+0x4028], UR4 ;  /* 0x0040280408ff75b2 */ /* 0x0007240008000100 */
[----:B---3--:R-:W-:Y:S01]  /*1810*/  NOP ;  /* 0x0000000000007918 */ /* 0x008fe20000000000 */
.L_x_55:
[----:B--2---:R-:W-:Y:S05]  /*1820*/  BSYNC.RECONVERGENT B4 ;  /* 0x0000000000047941 */ /* 0x004fea0003800200 */
.L_x_54:
[----:B----4-:R-:W-:Y:S06]  /*1830*/  BAR.SYNC.DEFER_BLOCKING 0x0 ;  /* 0x0000000000007b1d */ /* 0x010fec0000010000 */
[----:B------:R-:W-:Y:S04]  /*1840*/  BSSY.RECONVERGENT B4, `(.L_x_56) ;  /* 0x000000d000047945 */ /* 0x000fe80003800200 */
[----:B------:R-:W-:Y:S05]  /*1850*/  @P3 BRA `(.L_x_57) ;  /* 0x00000000002c3947 */ /* 0x000fea0003800000 */
[----:B------:R-:W-:Y:S02]  /*1860*/  UMOV UR4, 0x1 ;  /* 0x0000000100047882 */ /* 0x000fe40000000000 */
[----:B------:R-:W-:-:S04]  /*1870*/  UIADD3 UR10, UPT, UPT, -UR4, 0x100000, URZ ;  /* 0x00100000040a7890 */ /* 0x000fc8000fffe1ff */
[----:B------:R-:W-:Y:S02]  /*1880*/  USHF.L.U32 UR11, UR10, 0xb, URZ ;  /* 0x0000000b0a0b7899 */ /* 0x000fe400080006ff */
[----:B------:R-:W-:Y:S02]  /*1890*/  USHF.L.U32 UR10, UR10, 0x1, URZ ;  /* 0x000000010a0a7899 */ /* 0x000fe400080006ff */
[----:B------:R-:W-:-:S04]  /*18a0*/  UIADD3 UR4, UPT, UPT, -UR4, 0x100000, URZ ;  /* 0x0010000004047890 */ /* 0x000fc8000fffe1ff */
[----:B------:R-:W-:Y:S02]  /*18b0*/  USHF.L.U32 UR5, UR4, 0xb, URZ ;  /* 0x0000000b04057899 */ /* 0x000fe400080006ff */
[----:B------:R-:W-:Y:S01]  /*18c0*/  USHF.L.U32 UR4, UR4, 0x1, URZ ;  /* 0x0000000104047899 */ /* 0x000fe200080006ff */
[----:B------:R-:W2:Y:S03]  /*18d0*/  FENCE.VIEW.ASYNC.S ;  /* 0x00000000000073c6 */ /* 0x000ea60000000000 */
[----:B--2---:R2:W3:Y:S08]  /*18e0*/  SYNCS.EXCH.64 URZ, [UR8+0x4010], UR10 ;  /* 0x0040100a08ff75b2 */ /* 0x0044f00008000100 */
[----:B------:R2:W4:Y:S01]  /*18f0*/  SYNCS.EXCH.64 URZ, [UR8+0x4030], UR4 ;  /* 0x0040300408ff75b2 */ /* 0x0005220008000100 */
[----:B------:R-:W-:Y:S01]  /*1900*/  NOP ;  /* 0x0000000000007918 */ /* 0x000fe20000000000 */
.L_x_57:
[----:B--2---:R-:W-:Y:S05]  /*1910*/  BSYNC.RECONVERGENT B4 ;  /* 0x0000000000047941 */ /* 0x004fea0003800200 */
.L_x_56:
[----:B---34-:R-:W-:Y:S01]  /*1920*/  BAR.SYNC.DEFER_BLOCKING 0x0 ;  /* 0x0000000000007b1d */ /* 0x018fe20000010000 */
[----:B------:R-:W-:Y:S01]  /*1930*/  USHF.L.U32 UR15, UR7, 0x6, URZ ;  /* 0x00000006070f7899 */ /* 0x000fe200080006ff */
[----:B------:R-:W-:Y:S01]  /*1940*/  ISETP.GE.AND P0, PT, R8, 0x1, PT ;  /* 0x000000010800780c */ /* 0x000fe20003f06270 */
[----:B------:R-:W-:-:S03]  /*1950*/  USHF.L.U32 UR19, UR9, 0x6, URZ ;  /* 0x0000000609137899 */ /* 0x000fc600080006ff */
        /* <DEDUP_REMOVED lines=13> */
.L_x_59:
[----:B--2---:R-:W-:Y:S05]  /*1a30*/  BSYNC.RECONVERGENT B4 ;  /* 0x0000000000047941 */ /* 0x004fea0003800200 */
.L_x_58:
[----:B------:R-:W-:Y:S05]  /*1a40*/  @!P0 BRA `(.L_x_60) ;  /* 0x0000000400c88947 */ /* 0x000fea0003800000 */
[----:B---34-:R-:W-:Y:S01]  /*1a50*/  BAR.SYNC.DEFER_BLOCKING 0x0 ;  /* 0x0000000000007b1d */ /* 0x018fe20000010000 */
[----:B------:R-:W-:Y:S01]  /*1a60*/  @!P3 IMAD.MOV.U32 R2, RZ, RZ, 0x1000 ;  /* 0x00001000ff02b424 */ /* 0x000fe200078e00ff */
[----:B------:R-:W-:Y:S02]  /*1a70*/  ELECT P1, URZ, PT ;  /* 0x0000000000ff782f */ /* 0x000fe40003820000 */
[----:B------:R-:W-:Y:S02]  /*1a80*/  ELECT P0, URZ, PT ;  /* 0x0000000000ff782f */ /* 0x000fe40003800000 */
[C---:B------:R-:W-:Y:S01]  /*1a90*/  ISETP.LT.U32.AND P1, PT, R36.reuse, 0x20, P1 ;  /* 0x000000202400780c */ /* 0x040fe20000f21070 */
[----:B------:R-:W-:Y:S01]  /*1aa0*/  UMOV UR11, UR15 ;  /* 0x0000000f000b7c82 */ /* 0x000fe20008000000 */
[----:B------:R-:W-:Y:S01]  /*1ab0*/  ISETP.LT.U32.AND P0, PT, R36, 0x20, P0 ;  /* 0x000000202400780c */ /* 0x000fe20000701070 */
[----:B------:R-:W-:-:S10]  /*1ac0*/  UIADD3 UR16, UPT, UPT, UR8, 0x2000, URZ ;  /* 0x0000200008107890 */ /* 0x000fd4000fffe0ff */
[----:B------:R-:W-:Y:S01]  /*1ad0*/  VOTEU.ANY UP0, P1 ;  /* 0x0000000000ff7886 */ /* 0x000fe20000800100 */
[----:B------:R-:W-:Y:S01]  /*1ae0*/  VOTEU.ANY UP2, P1 ;  /* 0x0000000000ff7886 */ /* 0x000fe20000840100 */
[----:B------:R-:W-:Y:S01]  /*1af0*/  VOTEU.ANY UP1, P0 ;  /* 0x0000000000ff7886 */ /* 0x000fe20000020100 */
[----:B------:R-:W-:Y:S01]  /*1b00*/  VOTEU.ANY UP3, P0 ;  /* 0x0000000000ff7886 */ /* 0x000fe20000060100 */
[----:B------:R2:W-:Y:S01]  /*1b10*/  @!P3 SYNCS.ARRIVE.TRANS64 RZ, [UR8+0x4000], R2 ;  /* 0x00400002ffffb9a7 */ /* 0x0005e20008000008 */
[----:B------:R3:W-:Y:S06]  /*1b20*/  MEMBAR.ALL.CTA ;  /* 0x0000000000007992 */ /* 0x0007ec0000008000 */
[----:B---3--:R-:W3:Y:S01]  /*1b30*/  FENCE.VIEW.ASYNC.S ;  /* 0x00000000000073c6 */ /* 0x008ee20000000000 */
[----:B------:R-:W-:Y:S01]  /*1b40*/  @UP0 UIADD3 UR9, UPT, UPT, UR8, 0x4000, URZ ;  /* 0x0000400008090890 */ /* 0x000fe2000fffe0ff */
[----:B------:R-:W-:Y:S01]  /*1b50*/  @UP0 UMOV UR10, URZ ;  /* 0x000000ff000a0c82 */ /* 0x000fe20008000000 */
[----:B------:R-:W-:Y:S01]  /*1b60*/  @UP1 UIADD3 UR17, UPT, UPT, UR8, 0x4000, URZ ;  /* 0x0000400008111890 */ /* 0x000fe2000fffe0ff */
[----:B------:R-:W-:Y:S01]  /*1b70*/  @UP1 UMOV UR18, URZ ;  /* 0x000000ff00121c82 */ /* 0x000fe20008000000 */
[----:B------:R-:W-:Y:S01]  /*1b80*/  UISETP.NE.U32.AND UP0, UPT, UR22, URZ, UPT ;  /* 0x000000ff1600728c */ /* 0x000fe2000bf05070 */
[----:B---3--:R-:W-:Y:S06]  /*1b90*/  BAR.SYNC.DEFER_BLOCKING 0x0 ;  /* 0x0000000000007b1d */ /* 0x008fec0000010000 */
[----:B------:R2:W-:Y:S02]  /*1ba0*/  @UP2 UTMALDG.2D [UR8], [UR24] ;  /* 0x00000008180025b4 */ /* 0x0005e40008008000 */
[----:B------:R-:W-:Y:S06]  /*1bb0*/  BAR.SYNC.DEFER_BLOCKING 0x0 ;  /* 0x0000000000007b1d */ /* 0x000fec0000010000 */
[----:B------:R2:W-:Y:S02]  /*1bc0*/  @UP3 UTMALDG.2D [UR16], [UR26] ;  /* 0x000000101a0035b4 */ /* 0x0005e40008008000 */
[----:B------:R-:W-:Y:S06]  /*1bd0*/  BAR.SYNC.DEFER_BLOCKING 0x0 ;  /* 0x0000000000007b1d */ /* 0x000fec0000010000 */
[----:B------:R-:W3:Y:S02]  /*1be0*/  SYNCS.PHASECHK.TRANS64.TRYWAIT P0, [UR8+0x4000], RZ ;  /* 0x004000ffff0075a7 */ /* 0x000ee40008001108 */
[----:B--23--:R-:W-:Y:S05]  /*1bf0*/  @!P0 BRA `(.L_x_61) ;  /* 0x0000000c00248947 */ /* 0x00cfea0003800000 */
.L_x_79:
[----:B------:R-:W-:Y:S05]  /*1c00*/  BRA.U UP0, `(.L_x_62) ;  /* 0x0000000100287547 */ /* 0x000fea000b800000 */
[----:B------:R-:W-:Y:S02]  /*1c10*/  USHF.R.U32.HI UR4, URZ, 0x4, UR8 ;  /* 0x00000004ff047899 */ /* 0x000fe40008011608 */
[----:B------:R-:W-:Y:S02]  /*1c20*/  USHF.R.U32.HI UR6, URZ, 0x4, UR16 ;  /* 0x00000004ff067899 */ /* 0x000fe40008011610 */
[----:B------:R-:W-:Y:S02]  /*1c30*/  USGXT.U32 UR4, UR4, 0xe ;  /* 0x0000000e0404789a */ /* 0x000fe40008000000 */
[----:B------:R-:W-:Y:S01]  /*1c40*/  USGXT.U32 UR6, UR6, 0xe ;  /* 0x0000000e0606789a */ /* 0x000fe20008000000 */
[----:B------:R-:W-:Y:S01]  /*1c50*/  UMOV UR10, 0x0 ;  /* 0x00000000000a7882 */ /* 0x000fe20000000000 */
[----:B------:R-:W-:Y:S01]  /*1c60*/  UMOV UR11, 0x4100010 ;  /* 0x04100010000b7882 */ /* 0x000fe20000000000 */
[----:B------:R-:W-:Y:S01]  /*1c70*/  UMOV UR5, 0xc0004010 ;  /* 0xc000401000057882 */ /* 0x000fe20000000000 */
[----:B------:R-:W-:-:S05]  /*1c80*/  UMOV UR7, 0xc0004010 ;  /* 0xc000401000077882 */ /* 0x000fca0000000000 */
[----:B------:R2:W-:Y:S01]  /*1c90*/  UTCQMMA gdesc[UR4], gdesc[UR6], tmem[UR23], tmem[UR10], idesc[UR11], !UPT ;  /* 0x00ff0a06040075ea */ /* 0x0005e2000f800317 */
[----:B------:R-:W-:Y:S02]  /*1ca0*/  NOP ;  /* 0x0000000000007918 */ /* 0x000fe40000000000 */
.L_x_62:
[----:B------:R-:W-:Y:S01]  /*1cb0*/  ELECT P0, URZ, PT ;  /* 0x0000000000ff782f */ /* 0x000fe20003800000 */
[----:B--2---:R-:W-:Y:S01]  /*1cc0*/  UMOV UR4, UR12 ;  /* 0x0000000c00047c82 */ /* 0x004fe20008000000 */
[----:B------:R-:W-:Y:S02]  /*1cd0*/  UMOV UR5, URZ ;  /* 0x000000ff00057c82 */ /* 0x000fe40008000000 */
[----:B------:R-:W-:-:S13]  /*1ce0*/  ISETP.LT.U32.AND P0, PT, R36, 0x20, P0 ;  /* 0x000000202400780c */ /* 0x000fda0000701070 */
[----:B------:R-:W-:Y:S01]  /*1cf0*/  VOTEU.ANY UP0, P0 ;  /* 0x0000000000ff7886 */ /* 0x000fe20000000100 */
[----:B------:R-:W-:Y:S01]  /*1d00*/  VOTEU.ANY UP1, P0 ;  /* 0x0000000000ff7886 */ /* 0x000fe20000020100 */
[----:B------:R-:W-:-:S03]  /*1d10*/  ISETP.GE.U32.AND P0, PT, R8, 0x21, PT ;  /* 0x000000210800780c */ /* 0x000fc60003f06070 */
[----:B------:R-:W-:Y:S02]  /*1d20*/  @UP0 UMOV UR4, UR4 ;  /* 0x0000000400040c82 */ /* 0x000fe40008000000 */
[----:B------:R2:W-:Y:S01]  /*1d30*/  @UP1 UTCBAR [UR4], URZ ;  /* 0x000000ff040013e9 */ /* 0x0005e200080000ff */
[----:B------:R-:W-:Y:S06]  /*1d40*/  BAR.SYNC.DEFER_BLOCKING 0x0 ;  /* 0x0000000000007b1d */ /* 0x000fec0000010000 */
[----:B------:R-:W3:Y:S02]  /*1d50*/  SYNCS.PHASECHK.TRANS64.TRYWAIT P1, [UR8+0x4020], RZ ;  /* 0x004020ffff0075a7 */ /* 0x000ee40008021108 */
[----:B--23--:R-:W-:Y:S05]  /*1d60*/  @!P1 BRA `(.L_x_63) ;  /* 0x0000000800d49947 */ /* 0x00cfea0003800000 */
.L_x_80:
[----:B------:R-:W-:Y:S01]  /*1d70*/  UMOV UR4, URZ ;  /* 0x000000ff00047c82 */ /* 0x000fe20008000000 */
[----:B------:R-:W-:Y:S05]  /*1d80*/  @!P0 BRA `(.L_x_60) ;  /* 0x0000000000f88947 */ /* 0x000fea0003800000 */
[----:B------:R-:W2:Y:S01]  /*1d90*/  LDCU UR28, c[0x0][0x3a0] ;  /* 0x00007400ff1c77ac */ /* 0x000ea20008000800 */
[----:B------:R-:W-:Y:S01]  /*1da0*/  UMOV UR5, 0x1 ;  /* 0x0000000100057882 */ /* 0x000fe20000000000 */
[----:B------:R-:W-:-:S05]  /*1db0*/  UMOV UR14, 0x20 ;  /* 0x00000020000e7882 */ /* 0x000fca0000000000 */
.L_x_67:
[----:B------:R-:W-:Y:S01]  /*1dc0*/  BAR.SYNC.DEFER_BLOCKING 0x0 ;  /* 0x0000000000007b1d */ /* 0x000fe20000010000 */
[----:B------:R-:W-:Y:S01]  /*1dd0*/  ULEA UR9, UR5, UR8, 0x3 ;  /* 0x0000000805097291 */ /* 0x000fe2000f8e18ff */
[----:B------:R-:W-:Y:S01]  /*1de0*/  @!P3 IMAD.MOV.U32 R2, RZ, RZ, 0x1000 ;  /* 0x00001000ff02b424 */ /* 0x000fe200078e00ff */
[----:B------:R-:W-:Y:S01]  /*1df0*/  ELECT P1, URZ, PT ;  /* 0x0000000000ff782f */ /* 0x000fe20003820000 */
[----:B------:R-:W-:-:S03]  /*1e00*/  ULEA UR12, UR5, UR8, 0xb ;  /* 0x00000008050c7291 */ /* 0x000fc6000f8e58ff */
[----:B------:R-:W-:Y:S02]  /*1e10*/  ISETP.LT.U32.AND P1, PT, R36, 0x20, P1 ;  /* 0x000000202400780c */ /* 0x000fe40000f21070 */
[----:B------:R-:W-:Y:S01]  /*1e20*/  ELECT P0, URZ, PT ;  /* 0x0000000000ff782f */ /* 0x000fe20003800000 */
[----:B------:R-:W-:-:S03]  /*1e30*/  UIADD3 UR16, UPT, UPT, UR12, 0x2000, URZ ;  /* 0x000020000c107890 */ /* 0x000fc6000fffe0ff */
[----:B------:R-:W-:Y:S01]  /*1e40*/  ISETP.LT.U32.AND P0, PT, R36, 0x20, P0 ;  /* 0x000000202400780c */ /* 0x000fe20000701070 */
[----:B------:R-:W-:Y:S01]  /*1e50*/  UMOV UR18, UR14 ;  /* 0x0000000e00127c82 */ /* 0x000fe20008000000 */
[----:B------:R-:W-:-:S05]  /*1e60*/  USHF.L.U32 UR6, UR4, 0x1f, URZ ;  /* 0x0000001f04067899 */ /* 0x000fca00080006ff */
[----:B------:R-:W-:Y:S01]  /*1e70*/  VOTEU.ANY UP0, P1 ;  /* 0x0000000000ff7886 */ /* 0x000fe20000800100 */
[----:B------:R3:W-:Y:S01]  /*1e80*/  @!P3 SYNCS.ARRIVE.TRANS64 RZ, [UR9+0x4000], R2 ;  /* 0x00400002ffffb9a7 */ /* 0x0007e20008000009 */
[----:B------:R4:W-:Y:S06]  /*1e90*/  MEMBAR.ALL.CTA ;  /* 0x0000000000007992 */ /* 0x0009ec0000008000 */
[----:B----4-:R-:W4:Y:S01]  /*1ea0*/  FENCE.VIEW.ASYNC.S ;  /* 0x00000000000073c6 */ /* 0x010f220000000000 */
[----:B------:R-:W-:Y:S01]  /*1eb0*/  @UP0 UIADD3 UR13, UPT, UPT, UR9, 0x4000, URZ ;  /* 0x00004000090d0890 */ /* 0x000fe2000fffe0ff */
[----:B----4-:R-:W-:Y:S01]  /*1ec0*/  VOTEU.ANY UP0, P1 ;  /* 0x0000000000ff7886 */ /* 0x010fe20000800100 */
[----:B------:R-:W-:Y:S01]  /*1ed0*/  VOTEU.ANY UP1, P0 ;  /* 0x0000000000ff7886 */ /* 0x000fe20000020100 */
[----:B---3--:R-:W-:-:S04]  /*1ee0*/  IMAD.U32 R2, RZ, RZ, UR6 ;  /* 0x00000006ff027e24 */ /* 0x008fc8000f8e00ff */
[----:B------:R-:W-:Y:S01]  /*1ef0*/  @UP1 UIADD3 UR17, UPT, UPT, UR9, 0x4000, URZ ;  /* 0x0000400009111890 */ /* 0x000fe2000fffe0ff */
[----:B------:R-:W-:Y:S01]  /*1f00*/  VOTEU.ANY UP1, P0 ;  /* 0x0000000000ff7886 */ /* 0x000fe20000020100 */
[----:B------:R-:W-:Y:S06]  /*1f10*/  BAR.SYNC.DEFER_BLOCKING 0x0 ;  /* 0x0000000000007b1d */ /* 0x000fec0000010000 */
[----:B------:R3:W-:Y:S01]  /*1f20*/  @UP0 UTMALDG.2D [UR12], [UR24] ;  /* 0x0000000c180005b4 */ /* 0x0007e20008008000 */
[----:B------:R-:W-:Y:S01]  /*1f30*/  UISETP.NE.U32.AND UP0, UPT, UR22, URZ, UPT ;  /* 0x000000ff1600728c */ /* 0x000fe2000bf05070 */
[----:B------:R-:W-:Y:S06]  /*1f40*/  BAR.SYNC.DEFER_BLOCKING 0x0 ;  /* 0x0000000000007b1d */ /* 0x000fec0000010000 */
[----:B------:R3:W-:Y:S02]  /*1f50*/  @UP1 UTMALDG.2D [UR16], [UR26] ;  /* 0x000000101a0015b4 */ /* 0x0007e40008008000 */
[----:B------:R-:W-:Y:S06]  /*1f60*/  BAR.SYNC.DEFER_BLOCKING 0x0 ;  /* 0x0000000000007b1d */ /* 0x000fec0000010000 */
[----:B------:R-:W4:Y:S02]  /*1f70*/  SYNCS.PHASECHK.TRANS64.TRYWAIT P0, [UR9+0x4000], R2 ;  /* 0x00400002ff0075a7 */ /* 0x000f240008001109 */
[----:B---34-:R-:W-:Y:S05]  /*1f80*/  @!P0 BRA `(.L_x_64) ;  /* 0x0000000800588947 */ /* 0x018fea0003800000 */
.L_x_81:
        /* <DEDUP_REMOVED lines=9> */
[----:B------:R3:W-:Y:S01]  /*2020*/  UTCQMMA gdesc[UR6], gdesc[UR10], tmem[UR23], tmem[UR12], idesc[UR13], UPT ;  /* 0x00ff0c0a060075ea */ /* 0x0007e2000b800317 */
[----:B------:R-:W-:Y:S02]  /*2030*/  NOP ;  /* 0x0000000000007918 */ /* 0x000fe40000000000 */
.L_x_65:
[----:B------:R-:W-:Y:S01]  /*2040*/  ELECT P0, URZ, PT ;  /* 0x0000000000ff782f */ /* 0x000fe20003800000 */
[----:B---3--:R-:W-:-:S03]  /*2050*/  UIADD3 UR6, UPT, UPT, UR9, 0x4020, URZ ;  /* 0x0000402009067890 */ /* 0x008fc6000fffe0ff */
[----:B------:R-:W-:Y:S01]  /*2060*/  ISETP.LT.U32.AND P0, PT, R36, 0x20, P0 ;  /* 0x000000202400780c */ /* 0x000fe20000701070 */
[----:B------:R-:W-:-:S12]  /*2070*/  UMOV UR7, URZ ;  /* 0x000000ff00077c82 */ /* 0x000fd80008000000 */
[----:B------:R-:W-:Y:S01]  /*2080*/  VOTEU.ANY UP0, P0 ;  /* 0x0000000000ff7886 */ /* 0x000fe20000000100 */
[----:B------:R-:W-:-:S04]  /*2090*/  VOTEU.ANY UP1, P0 ;  /* 0x0000000000ff7886 */ /* 0x000fc80000020100 */
[----:B------:R-:W-:Y:S02]  /*20a0*/  @UP0 UMOV UR6, UR6 ;  /* 0x0000000600060c82 */ /* 0x000fe40008000000 */
[----:B------:R3:W-:Y:S01]  /*20b0*/  @UP1 UTCBAR [UR6], URZ ;  /* 0x000000ff060013e9 */ /* 0x0007e200080000ff */
[----:B------:R-:W-:Y:S06]  /*20c0*/  BAR.SYNC.DEFER_BLOCKING 0x0 ;  /* 0x0000000000007b1d */ /* 0x000fec0000010000 */
[----:B------:R-:W4:Y:S02]  /*20d0*/  SYNCS.PHASECHK.TRANS64.TRYWAIT P0, [UR9+0x4020], R2 ;  /* 0x00402002ff0075a7 */ /* 0x000f240008001109 */
[----:B---34-:R-:W-:Y:S05]  /*20e0*/  @!P0 BRA `(.L_x_66) ;  /* 0x00000008000c8947 */ /* 0x018fea0003800000 */
.L_x_82:
[----:B------:R-:W-:Y:S02]  /*20f0*/  UIADD3 UR5, UPT, UPT, UR5, 0x1, URZ ;  /* 0x0000000105057890 */ /* 0x000fe4000fffe0ff */
[----:B------:R-:W-:Y:S02]  /*2100*/  UIADD3 UR14, UPT, UPT, UR14, 0x20, URZ ;  /* 0x000000200e0e7890 */ /* 0x000fe4000fffe0ff */
[----:B------:R-:W-:-:S04]  /*2110*/  UISETP.NE.U32.AND UP0, UPT, UR5, 0x4, UPT ;  /* 0x000000040500788c */ /* 0x000fc8000bf05070 */
[----:B------:R-:W-:Y:S02]  /*2120*/  USEL UR6, URZ, 0x1, UP0 ;  /* 0x00000001ff067887 */ /* 0x000fe40008000000 */
[----:B------:R-:W-:Y:S02]  /*2130*/  USEL UR5, UR5, URZ, UP0 ;  /* 0x000000ff05057287 */ /* 0x000fe40008000000 */
[----:B--2---:R-:W-:Y:S02]  /*2140*/  UISETP.GE.AND UP0, UPT, UR14, UR28, UPT ;  /* 0x0000001c0e00728c */ /* 0x004fe4000bf06270 */
[----:B------:R-:W-:-:S07]  /*2150*/  ULOP3.LUT UR4, UR4, UR6, URZ, 0x3c, !UPT ;  /* 0x0000000604047292 */ /* 0x000fce000f8e3cff */
[----:B------:R-:W-:Y:S05]  /*2160*/  BRA.U !UP0, `(.L_x_67) ;  /* 0xfffffffd08147547 */ /* 0x000fea000b83ffff */
.L_x_60:
[----:B---34-:R-:W-:Y:S01]  /*2170*/  BAR.SYNC.DEFER_BLOCKING 0x0 ;  /* 0x0000000000007b1d */ /* 0x018fe20000010000 */
[----:B------:R-:W-:-:S05]  /*2180*/  IMAD.SHL.U32 R2, R0, 0x20, RZ ;  /* 0x0000002000027824 */ /* 0x000fca00078e00ff */
[----:B------:R-:W-:Y:S04]  /*2190*/  BSSY.RECONVERGENT B4, `(.L_x_68) ;  /* 0x0000004000047945 */ /* 0x000fe80003800200 */
[----:B------:R-:W-:Y:S05]  /*21a0*/  @P3 BRA `(.L_x_69) ;  /* 0x0000000000083947 */ /* 0x000fea0003800000 */
[----:B------:R-:W2:Y:S02]  /*21b0*/  SYNCS.CCTL.IV [UR8+0x4000] ;  /* 0x00400000ff0079b1 */ /* 0x000ea40008000008 */
[----:B--2---:R-:W2:Y:S02]  /*21c0*/  SYNCS.CCTL.IV [UR8+0x4020] ;  /* 0x00402000ff0079b1 */ /* 0x004ea40008000008 */
.L_x_69:
[----:B------:R-:W-:Y:S05]  /*21d0*/  BSYNC.RECONVERGENT B4 ;  /* 0x0000000000047941 */ /* 0x000fea0003800200 */
.L_x_68:
[----:B--2---:R-:W-:Y:S06]  /*21e0*/  BAR.SYNC.DEFER_BLOCKING 0x0 ;  /* 0x0000000000007b1d */ /* 0x004fec0000010000 */
[----:B------:R-:W-:Y:S04]  /*21f0*/  BSSY.RECONVERGENT B4, `(.L_x_70) ;  /* 0x0000004000047945 */ /* 0x000fe80003800200 */
[----:B------:R-:W-:Y:S05]  /*2200*/  @P3 BRA `(.L_x_71) ;  /* 0x0000000000083947 */ /* 0x000fea0003800000 */
[----:B------:R-:W2:Y:S02]  /*2210*/  SYNCS.CCTL.IV [UR8+0x4008] ;  /* 0x00400800ff0079b1 */ /* 0x000ea40008000008 */
[----:B--2---:R-:W2:Y:S02]  /*2220*/  SYNCS.CCTL.IV [UR8+0x4028] ;  /* 0x00402800ff0079b1 */ /* 0x004ea40008000008 */
.L_x_71:
[----:B------:R-:W-:Y:S05]  /*2230*/  BSYNC.RECONVERGENT B4 ;  /* 0x0000000000047941 */ /* 0x000fea0003800200 */
.L_x_70:
[----:B--2---:R-:W-:Y:S06]  /*2240*/  BAR.SYNC.DEFER_BLOCKING 0x0 ;  /* 0x0000000000007b1d */ /* 0x004fec0000010000 */
[----:B------:R-:W-:Y:S04]  /*2250*/  BSSY.RECONVERGENT B4, `(.L_x_72) ;  /* 0x0000004000047945 */ /* 0x000fe80003800200 */
[----:B------:R-:W-:Y:S05]  /*2260*/  @P3 BRA `(.L_x_73) ;  /* 0x0000000000083947 */ /* 0x000fea0003800000 */
[----:B------:R-:W2:Y:S02]  /*2270*/  SYNCS.CCTL.IV [UR8+0x4010] ;  /* 0x00401000ff0079b1 */ /* 0x000ea40008000008 */
[----:B--2---:R-:W2:Y:S02]  /*2280*/  SYNCS.CCTL.IV [UR8+0x4030] ;  /* 0x00403000ff0079b1 */ /* 0x004ea40008000008 */
.L_x_73:
[----:B------:R-:W-:Y:S05]  /*2290*/  BSYNC.RECONVERGENT B4 ;  /* 0x0000000000047941 */ /* 0x000fea0003800200 */
.L_x_72:
[----:B--2---:R-:W-:Y:S06]  /*22a0*/  BAR.SYNC.DEFER_BLOCKING 0x0 ;  /* 0x0000000000007b1d */ /* 0x004fec0000010000 */
[----:B------:R-:W-:Y:S04]  /*22b0*/  BSSY.RECONVERGENT B4, `(.L_x_74) ;  /* 0x0000004000047945 */ /* 0x000fe80003800200 */
[----:B------:R-:W-:Y:S05]  /*22c0*/  @P3 BRA `(.L_x_75) ;  /* 0x0000000000083947 */ /* 0x000fea0003800000 */
[----:B------:R-:W2:Y:S02]  /*22d0*/  SYNCS.CCTL.IV [UR8+0x4018] ;  /* 0x00401800ff0079b1 */ /* 0x000ea40008000008 */
[----:B--2---:R-:W2:Y:S02]  /*22e0*/  SYNCS.CCTL.IV [UR8+0x4038] ;  /* 0x00403800ff0079b1 */ /* 0x004ea40008000008 */
.L_x_75:
[----:B------:R-:W-:Y:S05]  /*22f0*/  BSYNC.RECONVERGENT B4 ;  /* 0x0000000000047941 */ /* 0x000fea0003800200 */
.L_x_74:
[----:B------:R-:W-:Y:S01]  /*2300*/  USHF.L.U32 UR22, UR22, 0x15, URZ ;  /* 0x0000001516167899 */ /* 0x000fe200080006ff */
[----:B------:R-:W-:Y:S01]  /*2310*/  IMAD.SHL.U32 R3, R0, 0x8, RZ ;  /* 0x0000000800037824 */ /* 0x000fe200078e00ff */
[----:B------:R-:W-:Y:S01]  /*2320*/  LOP3.LUT R2, R2, 0xc00, RZ, 0xc0, !PT ;  /* 0x00000c0002027812 */ /* 0x000fe200078ec0ff */
[C---:B------:R-:W-:Y:S01]  /*2330*/  IMAD.SHL.U32 R4, R0.reuse, 0x2, RZ ;  /* 0x0000000200047824 */ /* 0x040fe200078e00ff */
[----:B------:R-:W-:Y:S01]  /*2340*/  ULOP3.LUT UR22, UR22, 0x600000, URZ, 0xc0, !UPT ;  /* 0x0060000016167892 */ /* 0x000fe2000f8ec0ff */
[----:B------:R-:W-:Y:S01]  /*2350*/  IMAD.SHL.U32 R0, R0, 0x40, RZ ;  /* 0x0000004000007824 */ /* 0x000fe200078e00ff */
[----:B------:R-:W-:Y:S02]  /*2360*/  LOP3.LUT R3, R2, 0x30, R3, 0xf8, !PT ;  /* 0x0000003002037812 */ /* 0x000fe400078ef803 */
[----:B------:R-:W-:Y:S01]  /*2370*/  ELECT P0, URZ, PT ;  /* 0x0000000000ff782f */ /* 0x000fe20003800000 */
[----:B------:R-:W-:Y:S01]  /*2380*/  UIADD3 UR22, UPT, UPT, UR23, UR22, URZ ;  /* 0x0000001617167290 */ /* 0x000fe2000fffe0ff */
[----:B------:R-:W-:Y:S01]  /*2390*/  LOP3.LUT R3, R3, 0x20, R4, 0x78, !PT ;  /* 0x0000002003037812 */ /* 0x000fe200078e7804 */
[----:B------:R-:W-:Y:S01]  /*23a0*/  UMOV UR9, UR19 ;  /* 0x0000001300097c82 */ /* 0x000fe20008000000 */
[----:B------:R-:W-:Y:S01]  /*23b0*/  ISETP.LT.U32.AND P0, PT, R36, 0x20, P0 ;  /* 0x000000202400780c */ /* 0x000fe20000701070 */
[----:B------:R-:W-:Y:S01]  /*23c0*/  UMOV UR10, UR15 ;  /* 0x0000000f000a7c82 */ /* 0x000fe20008000000 */
[----:B------:R-:W-:-:S04]  /*23d0*/  LOP3.LUT R0, R3, 0x3c0, R0, 0xf8, !PT ;  /* 0x000003c003007812 */ /* 0x000fc800078ef800 */
[----:B-----5:R-:W-:Y:S01]  /*23e0*/  LDTM.16dp32bit_t0_t15.x32 R4, tmem[UR22] ;  /* 0x00000016000479ee */ /* 0x020fe20008a80000 */
[----:B------:R-:W3:Y:S01]  /*23f0*/  LDTM.16dp32bit_t16_t31.x32 R4, tmem[UR22+0x20] ;  /* 0x00002016000479ee */ /* 0x000ee20008aa0000 */
[----:B------:R-:W-:Y:S01]  /*2400*/  LOP3.LUT R2, R0, 0x10, RZ, 0x3c, !PT ;  /* 0x0000001000027812 */ /* 0x000fe200078e3cff */
[----:B------:R-:W-:-:S04]  /*2410*/  NOP ;  /* 0x0000000000007918 */ /* 0x000fc80000000000 */
[----:B---3--:R-:W-:Y:S01]  /*2420*/  VOTEU.ANY UP1, P0 ;  /* 0x0000000000ff7886 */ /* 0x008fe20000020100 */
[----:B------:R-:W-:Y:S01]  /*2430*/  VOTEU.ANY UP0, P0 ;  /* 0x0000000000ff7886 */ /* 0x000fe20000000100 */
[----:B------:R-:W-:Y:S02]  /*2440*/  F2FP.SATFINITE.E4M3.F32.PACK_AB_MERGE_C R6, R7, R6, RZ ;  /* 0x000000060706723e */ /* 0x000fe400048070ff */
[----:B------:R-:W-:Y:S02]  /*2450*/  F2FP.SATFINITE.E4M3.F32.PACK_AB_MERGE_C R10, R11, R10, RZ ;  /* 0x0000000a0b0a723e */ /* 0x000fe400048070ff */
[----:B------:R-:W-:Y:S02]  /*2460*/  F2FP.SATFINITE.E4M3.F32.PACK_AB_MERGE_C R14, R15, R14, RZ ;  /* 0x0000000e0f0e723e */ /* 0x000fe400048070ff */
[----:B------:R-:W-:Y:S02]  /*2470*/  F2FP.SATFINITE.E4M3.F32.PACK_AB_MERGE_C R7, R19, R18, RZ ;  /* 0x000000121307723e */ /* 0x000fe400048070ff */
[----:B------:R-:W-:-:S02]  /*2480*/  F2FP.SATFINITE.E4M3.F32.PACK_AB_MERGE_C R22, R23, R22, RZ ;  /* 0x000000161716723e */ /* 0x000fc400048070ff */
[----:B------:R-:W-:Y:S02]  /*2490*/  F2FP.SATFINITE.E4M3.F32.PACK_AB_MERGE_C R26, R27, R26, RZ ;  /* 0x0000001a1b1a723e */ /* 0x000fe400048070ff */
[----:B------:R-:W-:Y:S02]  /*24a0*/  F2FP.SATFINITE.E4M3.F32.PACK_AB_MERGE_C R30, R31, R30, RZ ;  /* 0x0000001e1f1e723e */ /* 0x000fe400048070ff */
[----:B------:R-:W-:Y:S02]  /*24b0*/  F2FP.SATFINITE.E4M3.F32.PACK_AB_MERGE_C R34, R35, R34, RZ ;  /* 0x000000222322723e */ /* 0x000fe400048070ff */
[----:B------:R-:W-:Y:S02]  /*24c0*/  F2FP.SATFINITE.E4M3.F32.PACK_AB_MERGE_C R4, R5, R4, R6 ;  /* 0x000000040504723e */ /* 0x000fe40004807006 */
[----:B------:R-:W-:Y:S02]  /*24d0*/  F2FP.SATFINITE.E4M3.F32.PACK_AB_MERGE_C R5, R9, R8, R10 ;  /* 0x000000080905723e */ /* 0x000fe4000480700a */
[----:B------:R-:W-:-:S02]  /*24e0*/  F2FP.SATFINITE.E4M3.F32.PACK_AB_MERGE_C R6, R13, R12, R14 ;  /* 0x0000000c0d06723e */ /* 0x000fc4000480700e */
[----:B------:R-:W-:Y:S02]  /*24f0*/  F2FP.SATFINITE.E4M3.F32.PACK_AB_MERGE_C R7, R17, R16, R7 ;  /* 0x000000101107723e */ /* 0x000fe40004807007 */
[----:B------:R-:W-:Y:S02]  /*2500*/  F2FP.SATFINITE.E4M3.F32.PACK_AB_MERGE_C R20, R21, R20, R22 ;  /* 0x000000141514723e */ /* 0x000fe40004807016 */
[----:B------:R-:W-:Y:S01]  /*2510*/  F2FP.SATFINITE.E4M3.F32.PACK_AB_MERGE_C R21, R25, R24, R26 ;  /* 0x000000181915723e */ /* 0x000fe2000480701a */
[----:B--2---:R2:W-:Y:S01]  /*2520*/  STS.128 [R0+UR8], R4 ;  /* 0x0000000400007988 */ /* 0x0045e20008000c08 */
[----:B------:R-:W-:Y:S02]  /*2530*/  F2FP.SATFINITE.E4M3.F32.PACK_AB_MERGE_C R22, R29, R28, R30 ;  /* 0x0000001c1d16723e */ /* 0x000fe4000480701e */
[----:B------:R-:W-:-:S05]  /*2540*/  F2FP.SATFINITE.E4M3.F32.PACK_AB_MERGE_C R23, R33, R32, R34 ;  /* 0x000000202117723e */ /* 0x000fca0004807022 */
[----:B------:R2:W-:Y:S01]  /*2550*/  STS.128 [R2+UR8], R20 ;  /* 0x0000001402007988 */ /* 0x0005e20008000c08 */
[----:B------:R3:W-:Y:S06]  /*2560*/  MEMBAR.ALL.CTA ;  /* 0x0000000000007992 */ /* 0x0007ec0000008000 */
[----:B---3--:R-:W3:Y:S02]  /*2570*/  FENCE.VIEW.ASYNC.S ;  /* 0x00000000000073c6 */ /* 0x008ee40000000000 */
[----:B---3--:R-:W-:Y:S06]  /*2580*/  BAR.SYNC.DEFER_BLOCKING 0x0 ;  /* 0x0000000000007b1d */ /* 0x008fec0000010000 */
[----:B------:R2:W-:Y:S01]  /*2590*/  @UP1 UTMASTG.2D [UR8], [UR20] ;  /* 0x00000008140013b5 */ /* 0x0005e20008008000 */
[----:B------:R0:W-:Y:S01]  /*25a0*/  UTMACMDFLUSH ;  /* 0x00000000000079b7 */ /* 0x0001e20000000000 */
[----:B------:R-:W-:-:S04]  /*25b0*/  DEPBAR.LE SB0, 0x0 ;  /* 0x000080000000791a */ /* 0x000fc80000000000 */
[----:B------:R-:W-:Y:S08]  /*25c0*/  BAR.SYNC.DEFER_BLOCKING 0x0 ;  /* 0x0000000000007b1d */ /* 0x000ff00000010000 */
[----:B------:R-:W-:Y:S06]  /*25d0*/  BAR.SYNC.DEFER_BLOCKING 0x0 ;  /* 0x0000000000007b1d */ /* 0x000fec0000010000 */
[----:B--2---:R-:W-:Y:S05]  /*25e0*/  @P2 BRA `(.L_x_76) ;  /* 0x0000000000a02947 */ /* 0x004fea0003800000 */
[----:B------:R-:W2:Y:S01]  /*25f0*/  S2UR UR5, SR_CgaCtaId ;  /* 0x00000000000579c3 */ /* 0x000ea20000008800 */
[----:B------:R-:W-:Y:S01]  /*2600*/  NOP ;  /* 0x0000000000007918 */ /* 0x000fe20000000000 */
[----:B------:R-:W-:Y:S01]  /*2610*/  UMOV UR4, 0x50 ;  /* 0x0000005000047882 */ /* 0x000fe20000000000 */
[----:B------:R-:W-:Y:S02]  /*2620*/  IMAD.U32 R0, RZ, RZ, UR23 ;  /* 0x00000017ff007e24 */ /* 0x000fe4000f8e00ff */
[----:B------:R-:W-:Y:S02]  /*2630*/  IMAD.MOV.U32 R3, RZ, RZ, 0x3 ;  /* 0x00000003ff037424 */ /* 0x000fe400078e00ff */
[----:B------:R-:W-:Y:S01]  /*2640*/  IMAD.MOV.U32 R7, RZ, RZ, 0x1 ;  /* 0x00000001ff077424 */ /* 0x000fe200078e00ff */
[----:B------:R-:W-:-:S04]  /*2650*/  LOP3.LUT R0, R0, 0xffff, RZ, 0xc0, !PT ;  /* 0x0000ffff00007812 */ /* 0x000fc800078ec0ff */
[----:B------:R-:W-:-:S05]  /*2660*/  SHF.R.U32.HI R0, RZ, 0x5, R0 ;  /* 0x00000005ff007819 */ /* 0x000fca0000011600 */
[----:B------:R-:W-:Y:S01]  /*2670*/  VIADD R2, R0, 0x10 ;  /* 0x0000001000027836 */ /* 0x000fe20000000000 */
[----:B------:R-:W-:Y:S01]  /*2680*/  SHF.L.U32 R0, R3, R0, RZ ;  /* 0x0000000003007219 */ /* 0x000fe200000006ff */
[----:B--2---:R-:W-:-:S03]  /*2690*/  ULEA UR6, UR5, UR4, 0x18 ;  /* 0x0000000405067291 */ /* 0x004fc6000f8ec0ff */
[----:B------:R-:W-:-:S04]  /*26a0*/  SHF.L.U32 R3, R7, R2, RZ ;  /* 0x0000000207037219 */ /* 0x000fc800000006ff */
[----:B------:R-:W-:Y:S02]  /*26b0*/  LOP3.LUT R0, R3, R0, RZ, 0xfc, !PT ;  /* 0x0000000003007212 */ /* 0x000fe400078efcff */
[----:B------:R-:W2:Y:S02]  /*26c0*/  LDS R5, [UR6] ;  /* 0x00000006ff057984 */ /* 0x000ea40008000800 */
[C---:B------:R-:W-:Y:S02]  /*26d0*/  LOP3.LUT R2, R0.reuse, 0xffff, RZ, 0xc0, !PT ;  /* 0x0000ffff00027812 */ /* 0x040fe400078ec0ff */
[----:B--2---:R-:W-:-:S04]  /*26e0*/  LOP3.LUT R3, R0, 0xffff, R5, 0x80, !PT ;  /* 0x0000ffff00037812 */ /* 0x004fc800078e8005 */
[----:B------:R-:W-:-:S13]  /*26f0*/  ISETP.NE.AND P0, PT, R3, R2, PT ;  /* 0x000000020300720c */ /* 0x000fda0003f05270 */
[----:B------:R-:W-:Y:S05]  /*2700*/  @P0 BRA `(.L_x_77) ;  /* 0x0000000000500947 */ /* 0x000fea0003800000 */
[----:B------:R-:W-:Y:S02]  /*2710*/  SHF.R.U32.HI R5, RZ, 0x10, R5 ;  /* 0x00000010ff057819 */ /* 0x000fe40000011605 */
[----:B------:R-:W-:-:S04]  /*2720*/  SHF.R.U32.HI R2, RZ, 0x10, R0 ;  /* 0x00000010ff027819 */ /* 0x000fc80000011600 */
[----:B------:R-:W-:-:S04]  /*2730*/  LOP3.LUT R5, R5, R2, RZ, 0xc0, !PT ;  /* 0x0000000205057212 */ /* 0x000fc800078ec0ff */
[----:B------:R-:W-:-:S13]  /*2740*/  ISETP.NE.AND P0, PT, R5, R2, PT ;  /* 0x000000020500720c */ /* 0x000fda0003f05270 */
[----:B------:R-:W-:Y:S05]  /*2750*/  @P0 BRA `(.L_x_78) ;  /* 0x0000000000300947 */ /* 0x000fea0003800000 */
[----:B------:R-:W-:Y:S01]  /*2760*/  R2UR UR4, R0 ;  /* 0x00000000000472ca */ /* 0x000fe200000e0000 */
[----:B------:R-:W-:Y:S01]  /*2770*/  VOTEU.ANY UR5, UPT, PT ;  /* 0x0000000000057886 */ /* 0x000fe200038e0100 */
[----:B------:R-:W2:Y:S01]  /*2780*/  S2R R0, SR_LANEID ;  /* 0x0000000000007919 */ /* 0x000ea20000000000 */
[----:B------:R-:W-:-:S10]  /*2790*/  UFLO.U32 UR5, UR5 ;  /* 0x00000005000572bd */ /* 0x000fd400080e0000 */
[----:B------:R-:W-:-:S06]  /*27a0*/  ULOP3.LUT UR4, URZ, UR4, URZ, 0x33, !UPT ;  /* 0x00000004ff047292 */ /* 0x000fcc000f8e33ff */
[----:B------:R-:W-:-:S04]  /*27b0*/  IMAD.U32 R2, RZ, RZ, UR4 ;  /* 0x00000004ff027e24 */ /* 0x000fc8000f8e00ff */
[----:B------:R-:W3:Y:S02]  /*27c0*/  REDUX UR7, R2 ;  /* 0x00000000020773c4 */ /* 0x000ee40000000000 */
[----:B------:R4:W-:Y:S01]  /*27d0*/  UTCATOMSWS.AND URZ, UR4 ;  /* 0x0000000400ff79e3 */ /* 0x0009e20008000000 */
[----:B--2---:R-:W-:Y:S01]  /*27e0*/  ISETP.EQ.U32.AND P0, PT, R0, UR5, PT ;  /* 0x0000000500007c0c */ /* 0x004fe2000bf02070 */
[----:B---3--:R-:W-:-:S12]  /*27f0*/  IMAD.U32 R0, RZ, RZ, UR7 ;  /* 0x00000007ff007e24 */ /* 0x008fd8000f8e00ff */
[----:B------:R4:W-:Y:S01]  /*2800*/  @P0 ATOMS.AND RZ, [UR6], R0 ;  /* 0x00000000ffff098c */ /* 0x0009e2000a800006 */
[----:B------:R-:W-:Y:S05]  /*2810*/  BRA `(.L_x_76) ;  /* 0x0000000000147947 */ /* 0x000fea0003800000 */
.L_x_78:
[----:B------:R-:W-:-:S07]  /*2820*/  MOV R2, 0x2840 ;  /* 0x0000284000027802 */ /* 0x000fce0000000f00 */
[----:B-1----:R-:W-:Y:S05]  /*2830*/  CALL.REL.NOINC `($__internal_0_$__cuda_sm10x_tcgen05_guardrail_trap_col_being_dealloced_not_returned_by_alloc) ;  /* 0x0000000000447944 */ /* 0x002fea0003c00000 */
[----:B------:R-:W-:Y:S05]  /*2840*/  BRA `(.L_x_76) ;  /* 0x0000000000087947 */ /* 0x000fea0003800000 */
.L_x_77:
[----:B------:R-:W-:-:S07]  /*2850*/  MOV R2, 0x2870 ;  /* 0x0000287000027802 */ /* 0x000fce0000000f00 */
[----:B-1----:R-:W-:Y:S05]  /*2860*/  CALL.REL.NOINC `($__internal_2_$__cuda_sm10x_tcgen05_guardrail_trap_unallocated_columns_being_dealloced) ;  /* 0x0000000000507944 */ /* 0x002fea0003c00000 */
.L_x_76:
[----:B------:R-:W-:Y:S01]  /*2870*/  NOP ;  /* 0x0000000000007918 */ /* 0x000fe20000000000 */
[----:B----4-:R-:W-:Y:S05]  /*2880*/  EXIT ;  /* 0x000000000000794d */ /* 0x010fea0003800000 */
.L_x_61:
[----:B------:R-:W2:Y:S02]  /*2890*/  SYNCS.PHASECHK.TRANS64.TRYWAIT P0, [UR8+0x4000], RZ ;  /* 0x004000ffff0075a7 */ /* 0x000ea40008001108 */
[----:B--2---:R-:W-:Y:S05]  /*28a0*/  @!P0 BRA `(.L_x_61) ;  /* 0xfffffffc00f88947 */ /* 0x004fea000383ffff */
[----:B------:R-:W-:Y:S05]  /*28b0*/  BRA `(.L_x_79) ;  /* 0xfffffff000d07947 */ /* 0x000fea000383ffff */
.L_x_63:
[----:B------:R-:W2:Y:S02]  /*28c0*/  SYNCS.PHASECHK.TRANS64.TRYWAIT P1, [UR8+0x4020], RZ ;  /* 0x004020ffff0075a7 */ /* 0x000ea40008021108 */
[----:B--2---:R-:W-:Y:S05]  /*28d0*/  @!P1 BRA `(.L_x_63) ;  /* 0xfffffffc00f89947 */ /* 0x004fea000383ffff */
[----:B------:R-:W-:Y:S05]  /*28e0*/  BRA `(.L_x_80) ;  /* 0xfffffff400207947 */ /* 0x000fea000383ffff */
.L_x_64:
[----:B------:R-:W3:Y:S02]  /*28f0*/  SYNCS.PHASECHK.TRANS64.TRYWAIT P0, [UR9+0x4000], R2 ;  /* 0x00400002ff0075a7 */ /* 0x000ee40008001109 */
[----:B---3--:R-:W-:Y:S05]  /*2900*/  @!P0 BRA `(.L_x_64) ;  /* 0xfffffffc00f88947 */ /* 0x008fea000383ffff */
[----:B------:R-:W-:Y:S05]  /*2910*/  BRA `(.L_x_81) ;  /* 0xfffffff4009c7947 */ /* 0x000fea000383ffff */
.L_x_66:
[----:B------:R-:W3:Y:S02]  /*2920*/  SYNCS.PHASECHK.TRANS64.TRYWAIT P0, [UR9+0x4020], R2 ;  /* 0x00402002ff0075a7 */ /* 0x000ee40008001109 */
[----:B---3--:R-:W-:Y:S05]  /*2930*/  @!P0 BRA `(.L_x_66) ;  /* 0xfffffffc00f88947 */ /* 0x008fea000383ffff */
[----:B------:R-:W-:Y:S05]  /*2940*/  BRA `(.L_x_82) ;  /* 0xfffffff400e87947 */ /* 0x000fea000383ffff */
        .weak           $__internal_0_$__cuda_sm10x_tcgen05_guardrail_trap_col_being_dealloced_not_returned_by_alloc
        .type           $__internal_0_$__cuda_sm10x_tcgen05_guardrail_trap_col_being_dealloced_not_returned_by_alloc,@function
        .size           $__internal_0_$__cuda_sm10x_tcgen05_guardrail_trap_col_being_dealloced_not_returned_by_alloc,($__internal_1_$__cuda_sm10x_tcgen05_guardrail_trap_phase_invalid_during_alloc - $__internal_0_$__cuda_sm10x_tcgen05_guardrail_trap_col_being_dealloced_not_returned_by_alloc)
$__internal_0_$__cuda_sm10x_tcgen05_guardrail_trap_col_being_dealloced_not_returned_by_alloc:
[----:B------:R-:W-:Y:S05]  /*2950*/  BPT.TRAP 0x1 ;  /* 0x000000040000795c */ /* 0x000fea0000300000 */
[----:B------:R-:W-:-:S04]  /*2960*/  IMAD.MOV.U32 R3, RZ, RZ, 0x0 ;  /* 0x00000000ff037424 */ /* 0x000fc800078e00ff */
[----:B------:R-:W-:Y:S05]  /*2970*/  RET.REL.NODEC R2 `(gluon_tcgen05) ;  /* 0xffffffd402a07950 */ /* 0x000fea0003c3ffff */
        .weak           $__internal_1_$__cuda_sm10x_tcgen05_guardrail_trap_phase_invalid_during_alloc
        .type           $__internal_1_$__cuda_sm10x_tcgen05_guardrail_trap_phase_invalid_during_alloc,@function
        .size           $__internal_1_$__cuda_sm10x_tcgen05_guardrail_trap_phase_invalid_during_alloc,($__internal_2_$__cuda_sm10x_tcgen05_guardrail_trap_unallocated_columns_being_dealloced - $__internal_1_$__cuda_sm10x_tcgen05_guardrail_trap_phase_invalid_during_alloc)
$__internal_1_$__cuda_sm10x_tcgen05_guardrail_trap_phase_invalid_during_alloc:
[----:B------:R-:W-:Y:S05]  /*2980*/  BPT.TRAP 0x1 ;  /* 0x000000040000795c */ /* 0x000fea0000300000 */
[----:B------:R-:W-:-:S04]  /*2990*/  IMAD.MOV.U32 R3, RZ, RZ, 0x0 ;  /* 0x00000000ff037424 */ /* 0x000fc800078e00ff */
[----:B------:R-:W-:Y:S05]  /*29a0*/  RET.REL.NODEC R2 `(gluon_tcgen05) ;  /* 0xffffffd402947950 */ /* 0x000fea0003c3ffff */
        .weak           $__internal_2_$__cuda_sm10x_tcgen05_guardrail_trap_unallocated_columns_being_dealloced
        .type           $__internal_2_$__cuda_sm10x_tcgen05_guardrail_trap_unallocated_columns_being_dealloced,@function
        .size           $__internal_2_$__cuda_sm10x_tcgen05_guardrail_trap_unallocated_columns_being_dealloced,(.L_x_86 - $__internal_2_$__cuda_sm10x_tcgen05_guardrail_trap_unallocated_columns_being_dealloced)
$__internal_2_$__cuda_sm10x_tcgen05_guardrail_trap_unallocated_columns_being_dealloced:
[----:B------:R-:W-:Y:S05]  /*29b0*/  BPT.TRAP 0x1 ;  /* 0x000000040000795c */ /* 0x000fea0000300000 */
[----:B------:R-:W-:-:S04]  /*29c0*/  IMAD.MOV.U32 R3, RZ, RZ, 0x0 ;  /* 0x00000000ff037424 */ /* 0x000fc800078e00ff */
[----:B------:R-:W-:Y:S05]  /*29d0*/  RET.REL.NODEC R2 `(gluon_tcgen05) ;  /* 0xffffffd402887950 */ /* 0x000fea0003c3ffff */
.L_x_83:
[----:B------:R-:W-:-:S00]  /*29e0*/  BRA `(.L_x_83) ;  /* 0xfffffffc00fc7947 */ /* 0x000fc0000383ffff */
[----:B------:R-:W-:-:S00]  /*29f0*/  NOP ;  /* 0x0000000000007918 */ /* 0x000fc00000000000 */
        /* <DEDUP_REMOVED lines=8> */
.L_x_86:


//--------------------- .nv.shared.gluon_tcgen05  --------------------------
	.section	.nv.shared.gluon_tcgen05,"aw",@nobits
	.sectionflags	@""
	.align	16
	.zero		1024


//--------------------- .nv.shared.reserved.0     --------------------------
	.section	.nv.shared.reserved.0,"aw",@nobits
	.align	8
	.weak		__nv_reservedSMEM_offset_0_alias
	.size		__nv_reservedSMEM_offset_0_alias, 0, 64
	.other		__nv_reservedSMEM_offset_0_alias,@"STO_CUDA_RESERVED_SHARED STV_DEFAULT"
__nv_reservedSMEM_offset_0_alias:
	.zero		0
.nv.shared.reserved.0:
	.zero		64
	.weak		__nv_reservedSMEM_allocation_phase
	.type		__nv_reservedSMEM_allocation_phase,@object
	.size		__nv_reservedSMEM_allocation_phase,(.L_0 - __nv_reservedSMEM_allocation_phase)
__nv_reservedSMEM_allocation_phase:
	.zero		1
.L_0:
	.zero		7
	.weak		__nv_reservedSMEM_devtool_atexit_pc
	.type		__nv_reservedSMEM_devtool_atexit_pc,@object
	.size		__nv_reservedSMEM_devtool_atexit_pc,(__nv_reservedSMEM_allocation_mask - __nv_reservedSMEM_devtool_atexit_pc)
__nv_reservedSMEM_devtool_atexit_pc:
	.zero		8
	.weak		__nv_reservedSMEM_allocation_mask
	.type		__nv_reservedSMEM_allocation_mask,@object
	.size		__nv_reservedSMEM_allocation_mask,(.L_2 - __nv_reservedSMEM_allocation_mask)
__nv_reservedSMEM_allocation_mask:
	.zero		4
.L_2:


//--------------------- .nv.constant0.gluon_tcgen05 --------------------------
	.section	.nv.constant0.gluon_tcgen05,"a",@progbits
	.sectionflags	@""
	.align	4
.nv.constant0.gluon_tcgen05:
	.zero		976


//--------------------- SYMBOLS --------------------------

	.type		.nv.reservedSmem.offset0,@object
	.size		.nv.reservedSmem.offset0,0x4
	.type		.nv.reservedSmem.cap,@object
	.size		.nv.reservedSmem.cap,0x4
